//
// Generated by NVIDIA NVVM Compiler
//
// Compiler Build ID: CL-36424714
// Cuda compilation tools, release 13.0, V13.0.88
// Based on NVVM 20.0.0
//

.version 9.0
.target sm_100
.address_size 64

	// .globl	_Z20kernelGenerarTableroPiii
.extern .func  (.param .b32 func_retval0) vprintf
(
	.param .b64 vprintf_param_0,
	.param .b64 vprintf_param_1
)
;
.extern .func  (.param .b64 func_retval0) malloc
(
	.param .b64 malloc_param_0
)
;
.global .align 4 .b8 precalc_xorwow_matrix[102400];
.global .align 4 .b8 precalc_xorwow_offset_matrix[102400];
.global .align 4 .b8 mrg32k3aM1[2304];
.global .align 4 .b8 mrg32k3aM2[2304];
.global .align 4 .b8 mrg32k3aM1SubSeq[2016];
.global .align 4 .b8 mrg32k3aM2SubSeq[2016];
.global .align 4 .b8 mrg32k3aM1Seq[2304];
.global .align 4 .b8 mrg32k3aM2Seq[2304];
.const .align 8 .b8 __cr_lgamma_table[72];
.const .align 8 .u64 FILAS;
.const .align 8 .u64 COLUMNAS;
// _ZZ21kernelEncontrarCaminoPiPS_S_iiiiE14s_camino_final has been demoted
.global .align 1 .b8 $str[27] = {10, 32, 80, 79, 83, 73, 67, 73, 79, 78, 32, 65, 32, 69, 78, 67, 79, 78, 84, 82, 65, 82, 32, 37, 100, 10};
.global .align 1 .b8 $str$1[30] = {10, 32, 112, 111, 115, 105, 99, 105, 111, 110, 32, 115, 105, 103, 117, 105, 101, 110, 116, 101, 32, 102, 105, 108, 97, 32, 37, 100, 10};
.global .align 1 .b8 $str$2[22] = {80, 79, 83, 73, 67, 73, 79, 78, 32, 65, 67, 84, 85, 65, 76, 32, 37, 100, 32, 10, 32};
.global .align 1 .b8 $str$3[21] = {10, 67, 97, 109, 105, 110, 111, 32, 101, 110, 99, 111, 110, 116, 114, 97, 100, 111, 32, 10};
.global .align 1 .b8 $str$4[13] = {73, 78, 68, 73, 67, 69, 32, 37, 100, 32, 10, 32};
.global .align 1 .b8 $str$5[9] = {72, 79, 76, 76, 65, 65, 65, 65};
.global .align 1 .b8 $str$6[15] = {65, 65, 65, 65, 65, 65, 65, 65, 32, 37, 100, 32, 10, 32};
.global .align 1 .b8 $str$7[4] = {37, 100, 32};
.global .align 1 .b8 $str$8[2] = {10};
.global .align 1 .b8 $str$9[34] = {10, 67, 111, 110, 116, 105, 110, 117, 97, 32, 112, 111, 114, 32, 112, 111, 115, 105, 99, 105, 111, 110, 32, 40, 102, 105, 108, 97, 41, 32, 37, 100, 10};
.global .align 1 .b8 $str$10[38] = {10, 67, 111, 110, 116, 105, 110, 117, 97, 32, 112, 111, 114, 32, 112, 111, 115, 105, 99, 105, 111, 110, 32, 40, 99, 111, 108, 117, 109, 110, 97, 41, 32, 32, 37, 100, 10};
.global .align 1 .b8 $str$11[44] = {10, 67, 97, 109, 105, 110, 111, 32, 110, 111, 32, 101, 110, 99, 111, 110, 116, 114, 97, 100, 111, 32, 100, 101, 115, 100, 101, 32, 108, 97, 32, 112, 111, 115, 105, 99, 105, 111, 110, 32, 37, 100, 10};
.global .align 1 .b8 $str$12[26] = {10, 69, 108, 32, 99, 111, 108, 111, 114, 32, 110, 111, 32, 99, 111, 105, 110, 99, 105, 100, 101, 32, 37, 100, 10};

.visible .entry _Z20kernelGenerarTableroPiii(
	.param .u64 .ptr .align 1 _Z20kernelGenerarTableroPiii_param_0,
	.param .u32 _Z20kernelGenerarTableroPiii_param_1,
	.param .u32 _Z20kernelGenerarTableroPiii_param_2
)
{
	.local .align 8 .b8 	__local_depot0[48];
	.reg .b64 	%SP;
	.reg .b64 	%SPL;
	.reg .pred 	%p<64>;
	.reg .b32 	%r<1200>;
	.reg .b64 	%rd<27>;

	mov.u64 	%SPL, __local_depot0;
	ld.param.u64 	%rd10, [_Z20kernelGenerarTableroPiii_param_0];
	ld.param.u32 	%r541, [_Z20kernelGenerarTableroPiii_param_1];
	ld.param.u32 	%r540, [_Z20kernelGenerarTableroPiii_param_2];
	add.u64 	%rd1, %SPL, 0;
	mov.u32 	%r542, %ctaid.x;
	mov.u32 	%r543, %ntid.x;
	mov.u32 	%r544, %tid.x;
	mad.lo.s32 	%r545, %r542, %r543, %r544;
	cvt.s64.s32 	%rd2, %r545;
	xor.b32  	%r546, %r541, -1429050551;
	mul.lo.s32 	%r547, %r546, 1099087573;
	setp.gt.s32 	%p1, %r541, -1;
	selp.b32 	%r548, -644748465, -1947113066, %p1;
	add.s32 	%r549, %r548, %r547;
	add.s32 	%r1, %r549, 6615241;
	add.s32 	%r936, %r547, 123456789;
	st.local.v2.u32 	[%rd1], {%r1, %r936};
	xor.b32  	%r550, %r547, 362436069;
	add.s32 	%r551, %r548, 521288629;
	st.local.v2.u32 	[%rd1+8], {%r550, %r551};
	xor.b32  	%r552, %r548, 88675123;
	add.s32 	%r932, %r547, 5783321;
	st.local.v2.u32 	[%rd1+16], {%r552, %r932};
	setp.eq.s32 	%p2, %r545, 0;
	@%p2 bra 	$L__BB0_115;
	mov.b32 	%r919, 0;
	mov.u64 	%rd26, %rd2;
$L__BB0_2:
	mov.u64 	%rd3, %rd26;
	and.b64  	%rd4, %rd3, 3;
	setp.eq.s64 	%p3, %rd4, 0;
	@%p3 bra 	$L__BB0_114;
	mul.wide.u32 	%rd12, %r919, 3200;
	mov.u64 	%rd13, precalc_xorwow_matrix;
	add.s64 	%rd5, %rd13, %rd12;
	mov.b32 	%r932, 0;
	mov.u32 	%r933, %r932;
	mov.u32 	%r934, %r932;
	mov.u32 	%r935, %r932;
	mov.u32 	%r936, %r932;
	mov.u32 	%r925, %r932;
$L__BB0_4:
	mul.wide.u32 	%rd14, %r925, 4;
	add.s64 	%rd15, %rd1, %rd14;
	ld.local.u32 	%r13, [%rd15+4];
	shl.b32 	%r14, %r925, 5;
	mov.b32 	%r931, 0;
$L__BB0_5:
	.pragma "nounroll";
	shr.u32 	%r556, %r13, %r931;
	and.b32  	%r557, %r556, 1;
	setp.eq.b32 	%p4, %r557, 1;
	not.pred 	%p5, %p4;
	add.s32 	%r558, %r14, %r931;
	mul.lo.s32 	%r559, %r558, 5;
	mul.wide.u32 	%rd16, %r559, 4;
	add.s64 	%rd6, %rd5, %rd16;
	@%p5 bra 	$L__BB0_7;
	ld.global.u32 	%r560, [%rd6];
	xor.b32  	%r936, %r936, %r560;
	ld.global.u32 	%r561, [%rd6+4];
	xor.b32  	%r935, %r935, %r561;
	ld.global.u32 	%r562, [%rd6+8];
	xor.b32  	%r934, %r934, %r562;
	ld.global.u32 	%r563, [%rd6+12];
	xor.b32  	%r933, %r933, %r563;
	ld.global.u32 	%r564, [%rd6+16];
	xor.b32  	%r932, %r932, %r564;
$L__BB0_7:
	and.b32  	%r566, %r556, 2;
	setp.eq.s32 	%p6, %r566, 0;
	@%p6 bra 	$L__BB0_9;
	ld.global.u32 	%r567, [%rd6+20];
	xor.b32  	%r936, %r936, %r567;
	ld.global.u32 	%r568, [%rd6+24];
	xor.b32  	%r935, %r935, %r568;
	ld.global.u32 	%r569, [%rd6+28];
	xor.b32  	%r934, %r934, %r569;
	ld.global.u32 	%r570, [%rd6+32];
	xor.b32  	%r933, %r933, %r570;
	ld.global.u32 	%r571, [%rd6+36];
	xor.b32  	%r932, %r932, %r571;
$L__BB0_9:
	and.b32  	%r573, %r556, 4;
	setp.eq.s32 	%p7, %r573, 0;
	@%p7 bra 	$L__BB0_11;
	ld.global.u32 	%r574, [%rd6+40];
	xor.b32  	%r936, %r936, %r574;
	ld.global.u32 	%r575, [%rd6+44];
	xor.b32  	%r935, %r935, %r575;
	ld.global.u32 	%r576, [%rd6+48];
	xor.b32  	%r934, %r934, %r576;
	ld.global.u32 	%r577, [%rd6+52];
	xor.b32  	%r933, %r933, %r577;
	ld.global.u32 	%r578, [%rd6+56];
	xor.b32  	%r932, %r932, %r578;
$L__BB0_11:
	and.b32  	%r580, %r556, 8;
	setp.eq.s32 	%p8, %r580, 0;
	@%p8 bra 	$L__BB0_13;
	ld.global.u32 	%r581, [%rd6+60];
	xor.b32  	%r936, %r936, %r581;
	ld.global.u32 	%r582, [%rd6+64];
	xor.b32  	%r935, %r935, %r582;
	ld.global.u32 	%r583, [%rd6+68];
	xor.b32  	%r934, %r934, %r583;
	ld.global.u32 	%r584, [%rd6+72];
	xor.b32  	%r933, %r933, %r584;
	ld.global.u32 	%r585, [%rd6+76];
	xor.b32  	%r932, %r932, %r585;
$L__BB0_13:
	and.b32  	%r587, %r556, 16;
	setp.eq.s32 	%p9, %r587, 0;
	@%p9 bra 	$L__BB0_15;
	ld.global.u32 	%r588, [%rd6+80];
	xor.b32  	%r936, %r936, %r588;
	ld.global.u32 	%r589, [%rd6+84];
	xor.b32  	%r935, %r935, %r589;
	ld.global.u32 	%r590, [%rd6+88];
	xor.b32  	%r934, %r934, %r590;
	ld.global.u32 	%r591, [%rd6+92];
	xor.b32  	%r933, %r933, %r591;
	ld.global.u32 	%r592, [%rd6+96];
	xor.b32  	%r932, %r932, %r592;
$L__BB0_15:
	and.b32  	%r594, %r556, 32;
	setp.eq.s32 	%p10, %r594, 0;
	@%p10 bra 	$L__BB0_17;
	ld.global.u32 	%r595, [%rd6+100];
	xor.b32  	%r936, %r936, %r595;
	ld.global.u32 	%r596, [%rd6+104];
	xor.b32  	%r935, %r935, %r596;
	ld.global.u32 	%r597, [%rd6+108];
	xor.b32  	%r934, %r934, %r597;
	ld.global.u32 	%r598, [%rd6+112];
	xor.b32  	%r933, %r933, %r598;
	ld.global.u32 	%r599, [%rd6+116];
	xor.b32  	%r932, %r932, %r599;
$L__BB0_17:
	and.b32  	%r601, %r556, 64;
	setp.eq.s32 	%p11, %r601, 0;
	@%p11 bra 	$L__BB0_19;
	ld.global.u32 	%r602, [%rd6+120];
	xor.b32  	%r936, %r936, %r602;
	ld.global.u32 	%r603, [%rd6+124];
	xor.b32  	%r935, %r935, %r603;
	ld.global.u32 	%r604, [%rd6+128];
	xor.b32  	%r934, %r934, %r604;
	ld.global.u32 	%r605, [%rd6+132];
	xor.b32  	%r933, %r933, %r605;
	ld.global.u32 	%r606, [%rd6+136];
	xor.b32  	%r932, %r932, %r606;
$L__BB0_19:
	and.b32  	%r608, %r556, 128;
	setp.eq.s32 	%p12, %r608, 0;
	@%p12 bra 	$L__BB0_21;
	ld.global.u32 	%r609, [%rd6+140];
	xor.b32  	%r936, %r936, %r609;
	ld.global.u32 	%r610, [%rd6+144];
	xor.b32  	%r935, %r935, %r610;
	ld.global.u32 	%r611, [%rd6+148];
	xor.b32  	%r934, %r934, %r611;
	ld.global.u32 	%r612, [%rd6+152];
	xor.b32  	%r933, %r933, %r612;
	ld.global.u32 	%r613, [%rd6+156];
	xor.b32  	%r932, %r932, %r613;
$L__BB0_21:
	and.b32  	%r615, %r556, 256;
	setp.eq.s32 	%p13, %r615, 0;
	@%p13 bra 	$L__BB0_23;
	ld.global.u32 	%r616, [%rd6+160];
	xor.b32  	%r936, %r936, %r616;
	ld.global.u32 	%r617, [%rd6+164];
	xor.b32  	%r935, %r935, %r617;
	ld.global.u32 	%r618, [%rd6+168];
	xor.b32  	%r934, %r934, %r618;
	ld.global.u32 	%r619, [%rd6+172];
	xor.b32  	%r933, %r933, %r619;
	ld.global.u32 	%r620, [%rd6+176];
	xor.b32  	%r932, %r932, %r620;
$L__BB0_23:
	and.b32  	%r622, %r556, 512;
	setp.eq.s32 	%p14, %r622, 0;
	@%p14 bra 	$L__BB0_25;
	ld.global.u32 	%r623, [%rd6+180];
	xor.b32  	%r936, %r936, %r623;
	ld.global.u32 	%r624, [%rd6+184];
	xor.b32  	%r935, %r935, %r624;
	ld.global.u32 	%r625, [%rd6+188];
	xor.b32  	%r934, %r934, %r625;
	ld.global.u32 	%r626, [%rd6+192];
	xor.b32  	%r933, %r933, %r626;
	ld.global.u32 	%r627, [%rd6+196];
	xor.b32  	%r932, %r932, %r627;
$L__BB0_25:
	and.b32  	%r629, %r556, 1024;
	setp.eq.s32 	%p15, %r629, 0;
	@%p15 bra 	$L__BB0_27;
	ld.global.u32 	%r630, [%rd6+200];
	xor.b32  	%r936, %r936, %r630;
	ld.global.u32 	%r631, [%rd6+204];
	xor.b32  	%r935, %r935, %r631;
	ld.global.u32 	%r632, [%rd6+208];
	xor.b32  	%r934, %r934, %r632;
	ld.global.u32 	%r633, [%rd6+212];
	xor.b32  	%r933, %r933, %r633;
	ld.global.u32 	%r634, [%rd6+216];
	xor.b32  	%r932, %r932, %r634;
$L__BB0_27:
	and.b32  	%r636, %r556, 2048;
	setp.eq.s32 	%p16, %r636, 0;
	@%p16 bra 	$L__BB0_29;
	ld.global.u32 	%r637, [%rd6+220];
	xor.b32  	%r936, %r936, %r637;
	ld.global.u32 	%r638, [%rd6+224];
	xor.b32  	%r935, %r935, %r638;
	ld.global.u32 	%r639, [%rd6+228];
	xor.b32  	%r934, %r934, %r639;
	ld.global.u32 	%r640, [%rd6+232];
	xor.b32  	%r933, %r933, %r640;
	ld.global.u32 	%r641, [%rd6+236];
	xor.b32  	%r932, %r932, %r641;
$L__BB0_29:
	and.b32  	%r643, %r556, 4096;
	setp.eq.s32 	%p17, %r643, 0;
	@%p17 bra 	$L__BB0_31;
	ld.global.u32 	%r644, [%rd6+240];
	xor.b32  	%r936, %r936, %r644;
	ld.global.u32 	%r645, [%rd6+244];
	xor.b32  	%r935, %r935, %r645;
	ld.global.u32 	%r646, [%rd6+248];
	xor.b32  	%r934, %r934, %r646;
	ld.global.u32 	%r647, [%rd6+252];
	xor.b32  	%r933, %r933, %r647;
	ld.global.u32 	%r648, [%rd6+256];
	xor.b32  	%r932, %r932, %r648;
$L__BB0_31:
	and.b32  	%r650, %r556, 8192;
	setp.eq.s32 	%p18, %r650, 0;
	@%p18 bra 	$L__BB0_33;
	ld.global.u32 	%r651, [%rd6+260];
	xor.b32  	%r936, %r936, %r651;
	ld.global.u32 	%r652, [%rd6+264];
	xor.b32  	%r935, %r935, %r652;
	ld.global.u32 	%r653, [%rd6+268];
	xor.b32  	%r934, %r934, %r653;
	ld.global.u32 	%r654, [%rd6+272];
	xor.b32  	%r933, %r933, %r654;
	ld.global.u32 	%r655, [%rd6+276];
	xor.b32  	%r932, %r932, %r655;
$L__BB0_33:
	and.b32  	%r657, %r556, 16384;
	setp.eq.s32 	%p19, %r657, 0;
	@%p19 bra 	$L__BB0_35;
	ld.global.u32 	%r658, [%rd6+280];
	xor.b32  	%r936, %r936, %r658;
	ld.global.u32 	%r659, [%rd6+284];
	xor.b32  	%r935, %r935, %r659;
	ld.global.u32 	%r660, [%rd6+288];
	xor.b32  	%r934, %r934, %r660;
	ld.global.u32 	%r661, [%rd6+292];
	xor.b32  	%r933, %r933, %r661;
	ld.global.u32 	%r662, [%rd6+296];
	xor.b32  	%r932, %r932, %r662;
$L__BB0_35:
	and.b32  	%r664, %r556, 32768;
	setp.eq.s32 	%p20, %r664, 0;
	@%p20 bra 	$L__BB0_37;
	ld.global.u32 	%r665, [%rd6+300];
	xor.b32  	%r936, %r936, %r665;
	ld.global.u32 	%r666, [%rd6+304];
	xor.b32  	%r935, %r935, %r666;
	ld.global.u32 	%r667, [%rd6+308];
	xor.b32  	%r934, %r934, %r667;
	ld.global.u32 	%r668, [%rd6+312];
	xor.b32  	%r933, %r933, %r668;
	ld.global.u32 	%r669, [%rd6+316];
	xor.b32  	%r932, %r932, %r669;
$L__BB0_37:
	add.s32 	%r931, %r931, 16;
	setp.ne.s32 	%p21, %r931, 32;
	@%p21 bra 	$L__BB0_5;
	mad.lo.s32 	%r670, %r925, -31, %r14;
	add.s32 	%r925, %r670, 1;
	setp.ne.s32 	%p22, %r925, 5;
	@%p22 bra 	$L__BB0_4;
	st.local.u32 	[%rd1+4], %r936;
	st.local.v2.u32 	[%rd1+8], {%r935, %r934};
	st.local.v2.u32 	[%rd1+16], {%r933, %r932};
	setp.eq.s64 	%p23, %rd4, 1;
	@%p23 bra 	$L__BB0_114;
	mov.b32 	%r932, 0;
	mov.u32 	%r1025, %r932;
	mov.u32 	%r1026, %r932;
	mov.u32 	%r1027, %r932;
	mov.u32 	%r936, %r932;
	mov.u32 	%r1017, %r932;
$L__BB0_41:
	mul.wide.u32 	%rd17, %r1017, 4;
	add.s64 	%rd18, %rd1, %rd17;
	ld.local.u32 	%r189, [%rd18+4];
	shl.b32 	%r190, %r1017, 5;
	mov.b32 	%r1023, 0;
$L__BB0_42:
	.pragma "nounroll";
	shr.u32 	%r673, %r189, %r1023;
	and.b32  	%r674, %r673, 1;
	setp.eq.b32 	%p24, %r674, 1;
	not.pred 	%p25, %p24;
	add.s32 	%r675, %r190, %r1023;
	mul.lo.s32 	%r676, %r675, 5;
	mul.wide.u32 	%rd19, %r676, 4;
	add.s64 	%rd7, %rd5, %rd19;
	@%p25 bra 	$L__BB0_44;
	ld.global.u32 	%r677, [%rd7];
	xor.b32  	%r936, %r936, %r677;
	ld.global.u32 	%r678, [%rd7+4];
	xor.b32  	%r1027, %r1027, %r678;
	ld.global.u32 	%r679, [%rd7+8];
	xor.b32  	%r1026, %r1026, %r679;
	ld.global.u32 	%r680, [%rd7+12];
	xor.b32  	%r1025, %r1025, %r680;
	ld.global.u32 	%r681, [%rd7+16];
	xor.b32  	%r932, %r932, %r681;
$L__BB0_44:
	and.b32  	%r683, %r673, 2;
	setp.eq.s32 	%p26, %r683, 0;
	@%p26 bra 	$L__BB0_46;
	ld.global.u32 	%r684, [%rd7+20];
	xor.b32  	%r936, %r936, %r684;
	ld.global.u32 	%r685, [%rd7+24];
	xor.b32  	%r1027, %r1027, %r685;
	ld.global.u32 	%r686, [%rd7+28];
	xor.b32  	%r1026, %r1026, %r686;
	ld.global.u32 	%r687, [%rd7+32];
	xor.b32  	%r1025, %r1025, %r687;
	ld.global.u32 	%r688, [%rd7+36];
	xor.b32  	%r932, %r932, %r688;
$L__BB0_46:
	and.b32  	%r690, %r673, 4;
	setp.eq.s32 	%p27, %r690, 0;
	@%p27 bra 	$L__BB0_48;
	ld.global.u32 	%r691, [%rd7+40];
	xor.b32  	%r936, %r936, %r691;
	ld.global.u32 	%r692, [%rd7+44];
	xor.b32  	%r1027, %r1027, %r692;
	ld.global.u32 	%r693, [%rd7+48];
	xor.b32  	%r1026, %r1026, %r693;
	ld.global.u32 	%r694, [%rd7+52];
	xor.b32  	%r1025, %r1025, %r694;
	ld.global.u32 	%r695, [%rd7+56];
	xor.b32  	%r932, %r932, %r695;
$L__BB0_48:
	and.b32  	%r697, %r673, 8;
	setp.eq.s32 	%p28, %r697, 0;
	@%p28 bra 	$L__BB0_50;
	ld.global.u32 	%r698, [%rd7+60];
	xor.b32  	%r936, %r936, %r698;
	ld.global.u32 	%r699, [%rd7+64];
	xor.b32  	%r1027, %r1027, %r699;
	ld.global.u32 	%r700, [%rd7+68];
	xor.b32  	%r1026, %r1026, %r700;
	ld.global.u32 	%r701, [%rd7+72];
	xor.b32  	%r1025, %r1025, %r701;
	ld.global.u32 	%r702, [%rd7+76];
	xor.b32  	%r932, %r932, %r702;
$L__BB0_50:
	and.b32  	%r704, %r673, 16;
	setp.eq.s32 	%p29, %r704, 0;
	@%p29 bra 	$L__BB0_52;
	ld.global.u32 	%r705, [%rd7+80];
	xor.b32  	%r936, %r936, %r705;
	ld.global.u32 	%r706, [%rd7+84];
	xor.b32  	%r1027, %r1027, %r706;
	ld.global.u32 	%r707, [%rd7+88];
	xor.b32  	%r1026, %r1026, %r707;
	ld.global.u32 	%r708, [%rd7+92];
	xor.b32  	%r1025, %r1025, %r708;
	ld.global.u32 	%r709, [%rd7+96];
	xor.b32  	%r932, %r932, %r709;
$L__BB0_52:
	and.b32  	%r711, %r673, 32;
	setp.eq.s32 	%p30, %r711, 0;
	@%p30 bra 	$L__BB0_54;
	ld.global.u32 	%r712, [%rd7+100];
	xor.b32  	%r936, %r936, %r712;
	ld.global.u32 	%r713, [%rd7+104];
	xor.b32  	%r1027, %r1027, %r713;
	ld.global.u32 	%r714, [%rd7+108];
	xor.b32  	%r1026, %r1026, %r714;
	ld.global.u32 	%r715, [%rd7+112];
	xor.b32  	%r1025, %r1025, %r715;
	ld.global.u32 	%r716, [%rd7+116];
	xor.b32  	%r932, %r932, %r716;
$L__BB0_54:
	and.b32  	%r718, %r673, 64;
	setp.eq.s32 	%p31, %r718, 0;
	@%p31 bra 	$L__BB0_56;
	ld.global.u32 	%r719, [%rd7+120];
	xor.b32  	%r936, %r936, %r719;
	ld.global.u32 	%r720, [%rd7+124];
	xor.b32  	%r1027, %r1027, %r720;
	ld.global.u32 	%r721, [%rd7+128];
	xor.b32  	%r1026, %r1026, %r721;
	ld.global.u32 	%r722, [%rd7+132];
	xor.b32  	%r1025, %r1025, %r722;
	ld.global.u32 	%r723, [%rd7+136];
	xor.b32  	%r932, %r932, %r723;
$L__BB0_56:
	and.b32  	%r725, %r673, 128;
	setp.eq.s32 	%p32, %r725, 0;
	@%p32 bra 	$L__BB0_58;
	ld.global.u32 	%r726, [%rd7+140];
	xor.b32  	%r936, %r936, %r726;
	ld.global.u32 	%r727, [%rd7+144];
	xor.b32  	%r1027, %r1027, %r727;
	ld.global.u32 	%r728, [%rd7+148];
	xor.b32  	%r1026, %r1026, %r728;
	ld.global.u32 	%r729, [%rd7+152];
	xor.b32  	%r1025, %r1025, %r729;
	ld.global.u32 	%r730, [%rd7+156];
	xor.b32  	%r932, %r932, %r730;
$L__BB0_58:
	and.b32  	%r732, %r673, 256;
	setp.eq.s32 	%p33, %r732, 0;
	@%p33 bra 	$L__BB0_60;
	ld.global.u32 	%r733, [%rd7+160];
	xor.b32  	%r936, %r936, %r733;
	ld.global.u32 	%r734, [%rd7+164];
	xor.b32  	%r1027, %r1027, %r734;
	ld.global.u32 	%r735, [%rd7+168];
	xor.b32  	%r1026, %r1026, %r735;
	ld.global.u32 	%r736, [%rd7+172];
	xor.b32  	%r1025, %r1025, %r736;
	ld.global.u32 	%r737, [%rd7+176];
	xor.b32  	%r932, %r932, %r737;
$L__BB0_60:
	and.b32  	%r739, %r673, 512;
	setp.eq.s32 	%p34, %r739, 0;
	@%p34 bra 	$L__BB0_62;
	ld.global.u32 	%r740, [%rd7+180];
	xor.b32  	%r936, %r936, %r740;
	ld.global.u32 	%r741, [%rd7+184];
	xor.b32  	%r1027, %r1027, %r741;
	ld.global.u32 	%r742, [%rd7+188];
	xor.b32  	%r1026, %r1026, %r742;
	ld.global.u32 	%r743, [%rd7+192];
	xor.b32  	%r1025, %r1025, %r743;
	ld.global.u32 	%r744, [%rd7+196];
	xor.b32  	%r932, %r932, %r744;
$L__BB0_62:
	and.b32  	%r746, %r673, 1024;
	setp.eq.s32 	%p35, %r746, 0;
	@%p35 bra 	$L__BB0_64;
	ld.global.u32 	%r747, [%rd7+200];
	xor.b32  	%r936, %r936, %r747;
	ld.global.u32 	%r748, [%rd7+204];
	xor.b32  	%r1027, %r1027, %r748;
	ld.global.u32 	%r749, [%rd7+208];
	xor.b32  	%r1026, %r1026, %r749;
	ld.global.u32 	%r750, [%rd7+212];
	xor.b32  	%r1025, %r1025, %r750;
	ld.global.u32 	%r751, [%rd7+216];
	xor.b32  	%r932, %r932, %r751;
$L__BB0_64:
	and.b32  	%r753, %r673, 2048;
	setp.eq.s32 	%p36, %r753, 0;
	@%p36 bra 	$L__BB0_66;
	ld.global.u32 	%r754, [%rd7+220];
	xor.b32  	%r936, %r936, %r754;
	ld.global.u32 	%r755, [%rd7+224];
	xor.b32  	%r1027, %r1027, %r755;
	ld.global.u32 	%r756, [%rd7+228];
	xor.b32  	%r1026, %r1026, %r756;
	ld.global.u32 	%r757, [%rd7+232];
	xor.b32  	%r1025, %r1025, %r757;
	ld.global.u32 	%r758, [%rd7+236];
	xor.b32  	%r932, %r932, %r758;
$L__BB0_66:
	and.b32  	%r760, %r673, 4096;
	setp.eq.s32 	%p37, %r760, 0;
	@%p37 bra 	$L__BB0_68;
	ld.global.u32 	%r761, [%rd7+240];
	xor.b32  	%r936, %r936, %r761;
	ld.global.u32 	%r762, [%rd7+244];
	xor.b32  	%r1027, %r1027, %r762;
	ld.global.u32 	%r763, [%rd7+248];
	xor.b32  	%r1026, %r1026, %r763;
	ld.global.u32 	%r764, [%rd7+252];
	xor.b32  	%r1025, %r1025, %r764;
	ld.global.u32 	%r765, [%rd7+256];
	xor.b32  	%r932, %r932, %r765;
$L__BB0_68:
	and.b32  	%r767, %r673, 8192;
	setp.eq.s32 	%p38, %r767, 0;
	@%p38 bra 	$L__BB0_70;
	ld.global.u32 	%r768, [%rd7+260];
	xor.b32  	%r936, %r936, %r768;
	ld.global.u32 	%r769, [%rd7+264];
	xor.b32  	%r1027, %r1027, %r769;
	ld.global.u32 	%r770, [%rd7+268];
	xor.b32  	%r1026, %r1026, %r770;
	ld.global.u32 	%r771, [%rd7+272];
	xor.b32  	%r1025, %r1025, %r771;
	ld.global.u32 	%r772, [%rd7+276];
	xor.b32  	%r932, %r932, %r772;
$L__BB0_70:
	and.b32  	%r774, %r673, 16384;
	setp.eq.s32 	%p39, %r774, 0;
	@%p39 bra 	$L__BB0_72;
	ld.global.u32 	%r775, [%rd7+280];
	xor.b32  	%r936, %r936, %r775;
	ld.global.u32 	%r776, [%rd7+284];
	xor.b32  	%r1027, %r1027, %r776;
	ld.global.u32 	%r777, [%rd7+288];
	xor.b32  	%r1026, %r1026, %r777;
	ld.global.u32 	%r778, [%rd7+292];
	xor.b32  	%r1025, %r1025, %r778;
	ld.global.u32 	%r779, [%rd7+296];
	xor.b32  	%r932, %r932, %r779;
$L__BB0_72:
	and.b32  	%r781, %r673, 32768;
	setp.eq.s32 	%p40, %r781, 0;
	@%p40 bra 	$L__BB0_74;
	ld.global.u32 	%r782, [%rd7+300];
	xor.b32  	%r936, %r936, %r782;
	ld.global.u32 	%r783, [%rd7+304];
	xor.b32  	%r1027, %r1027, %r783;
	ld.global.u32 	%r784, [%rd7+308];
	xor.b32  	%r1026, %r1026, %r784;
	ld.global.u32 	%r785, [%rd7+312];
	xor.b32  	%r1025, %r1025, %r785;
	ld.global.u32 	%r786, [%rd7+316];
	xor.b32  	%r932, %r932, %r786;
$L__BB0_74:
	add.s32 	%r1023, %r1023, 16;
	setp.ne.s32 	%p41, %r1023, 32;
	@%p41 bra 	$L__BB0_42;
	mad.lo.s32 	%r787, %r1017, -31, %r190;
	add.s32 	%r1017, %r787, 1;
	setp.ne.s32 	%p42, %r1017, 5;
	@%p42 bra 	$L__BB0_41;
	st.local.u32 	[%rd1+4], %r936;
	st.local.v2.u32 	[%rd1+8], {%r1027, %r1026};
	st.local.v2.u32 	[%rd1+16], {%r1025, %r932};
	setp.ne.s64 	%p43, %rd4, 3;
	@%p43 bra 	$L__BB0_114;
	mov.b32 	%r932, 0;
	mov.u32 	%r1117, %r932;
	mov.u32 	%r1118, %r932;
	mov.u32 	%r1119, %r932;
	mov.u32 	%r936, %r932;
	mov.u32 	%r1109, %r932;
$L__BB0_78:
	mul.wide.u32 	%rd20, %r1109, 4;
	add.s64 	%rd21, %rd1, %rd20;
	ld.local.u32 	%r365, [%rd21+4];
	shl.b32 	%r366, %r1109, 5;
	mov.b32 	%r1115, 0;
$L__BB0_79:
	.pragma "nounroll";
	shr.u32 	%r790, %r365, %r1115;
	and.b32  	%r791, %r790, 1;
	setp.eq.b32 	%p44, %r791, 1;
	not.pred 	%p45, %p44;
	add.s32 	%r792, %r366, %r1115;
	mul.lo.s32 	%r793, %r792, 5;
	mul.wide.u32 	%rd22, %r793, 4;
	add.s64 	%rd8, %rd5, %rd22;
	@%p45 bra 	$L__BB0_81;
	ld.global.u32 	%r794, [%rd8];
	xor.b32  	%r936, %r936, %r794;
	ld.global.u32 	%r795, [%rd8+4];
	xor.b32  	%r1119, %r1119, %r795;
	ld.global.u32 	%r796, [%rd8+8];
	xor.b32  	%r1118, %r1118, %r796;
	ld.global.u32 	%r797, [%rd8+12];
	xor.b32  	%r1117, %r1117, %r797;
	ld.global.u32 	%r798, [%rd8+16];
	xor.b32  	%r932, %r932, %r798;
$L__BB0_81:
	and.b32  	%r800, %r790, 2;
	setp.eq.s32 	%p46, %r800, 0;
	@%p46 bra 	$L__BB0_83;
	ld.global.u32 	%r801, [%rd8+20];
	xor.b32  	%r936, %r936, %r801;
	ld.global.u32 	%r802, [%rd8+24];
	xor.b32  	%r1119, %r1119, %r802;
	ld.global.u32 	%r803, [%rd8+28];
	xor.b32  	%r1118, %r1118, %r803;
	ld.global.u32 	%r804, [%rd8+32];
	xor.b32  	%r1117, %r1117, %r804;
	ld.global.u32 	%r805, [%rd8+36];
	xor.b32  	%r932, %r932, %r805;
$L__BB0_83:
	and.b32  	%r807, %r790, 4;
	setp.eq.s32 	%p47, %r807, 0;
	@%p47 bra 	$L__BB0_85;
	ld.global.u32 	%r808, [%rd8+40];
	xor.b32  	%r936, %r936, %r808;
	ld.global.u32 	%r809, [%rd8+44];
	xor.b32  	%r1119, %r1119, %r809;
	ld.global.u32 	%r810, [%rd8+48];
	xor.b32  	%r1118, %r1118, %r810;
	ld.global.u32 	%r811, [%rd8+52];
	xor.b32  	%r1117, %r1117, %r811;
	ld.global.u32 	%r812, [%rd8+56];
	xor.b32  	%r932, %r932, %r812;
$L__BB0_85:
	and.b32  	%r814, %r790, 8;
	setp.eq.s32 	%p48, %r814, 0;
	@%p48 bra 	$L__BB0_87;
	ld.global.u32 	%r815, [%rd8+60];
	xor.b32  	%r936, %r936, %r815;
	ld.global.u32 	%r816, [%rd8+64];
	xor.b32  	%r1119, %r1119, %r816;
	ld.global.u32 	%r817, [%rd8+68];
	xor.b32  	%r1118, %r1118, %r817;
	ld.global.u32 	%r818, [%rd8+72];
	xor.b32  	%r1117, %r1117, %r818;
	ld.global.u32 	%r819, [%rd8+76];
	xor.b32  	%r932, %r932, %r819;
$L__BB0_87:
	and.b32  	%r821, %r790, 16;
	setp.eq.s32 	%p49, %r821, 0;
	@%p49 bra 	$L__BB0_89;
	ld.global.u32 	%r822, [%rd8+80];
	xor.b32  	%r936, %r936, %r822;
	ld.global.u32 	%r823, [%rd8+84];
	xor.b32  	%r1119, %r1119, %r823;
	ld.global.u32 	%r824, [%rd8+88];
	xor.b32  	%r1118, %r1118, %r824;
	ld.global.u32 	%r825, [%rd8+92];
	xor.b32  	%r1117, %r1117, %r825;
	ld.global.u32 	%r826, [%rd8+96];
	xor.b32  	%r932, %r932, %r826;
$L__BB0_89:
	and.b32  	%r828, %r790, 32;
	setp.eq.s32 	%p50, %r828, 0;
	@%p50 bra 	$L__BB0_91;
	ld.global.u32 	%r829, [%rd8+100];
	xor.b32  	%r936, %r936, %r829;
	ld.global.u32 	%r830, [%rd8+104];
	xor.b32  	%r1119, %r1119, %r830;
	ld.global.u32 	%r831, [%rd8+108];
	xor.b32  	%r1118, %r1118, %r831;
	ld.global.u32 	%r832, [%rd8+112];
	xor.b32  	%r1117, %r1117, %r832;
	ld.global.u32 	%r833, [%rd8+116];
	xor.b32  	%r932, %r932, %r833;
$L__BB0_91:
	and.b32  	%r835, %r790, 64;
	setp.eq.s32 	%p51, %r835, 0;
	@%p51 bra 	$L__BB0_93;
	ld.global.u32 	%r836, [%rd8+120];
	xor.b32  	%r936, %r936, %r836;
	ld.global.u32 	%r837, [%rd8+124];
	xor.b32  	%r1119, %r1119, %r837;
	ld.global.u32 	%r838, [%rd8+128];
	xor.b32  	%r1118, %r1118, %r838;
	ld.global.u32 	%r839, [%rd8+132];
	xor.b32  	%r1117, %r1117, %r839;
	ld.global.u32 	%r840, [%rd8+136];
	xor.b32  	%r932, %r932, %r840;
$L__BB0_93:
	and.b32  	%r842, %r790, 128;
	setp.eq.s32 	%p52, %r842, 0;
	@%p52 bra 	$L__BB0_95;
	ld.global.u32 	%r843, [%rd8+140];
	xor.b32  	%r936, %r936, %r843;
	ld.global.u32 	%r844, [%rd8+144];
	xor.b32  	%r1119, %r1119, %r844;
	ld.global.u32 	%r845, [%rd8+148];
	xor.b32  	%r1118, %r1118, %r845;
	ld.global.u32 	%r846, [%rd8+152];
	xor.b32  	%r1117, %r1117, %r846;
	ld.global.u32 	%r847, [%rd8+156];
	xor.b32  	%r932, %r932, %r847;
$L__BB0_95:
	and.b32  	%r849, %r790, 256;
	setp.eq.s32 	%p53, %r849, 0;
	@%p53 bra 	$L__BB0_97;
	ld.global.u32 	%r850, [%rd8+160];
	xor.b32  	%r936, %r936, %r850;
	ld.global.u32 	%r851, [%rd8+164];
	xor.b32  	%r1119, %r1119, %r851;
	ld.global.u32 	%r852, [%rd8+168];
	xor.b32  	%r1118, %r1118, %r852;
	ld.global.u32 	%r853, [%rd8+172];
	xor.b32  	%r1117, %r1117, %r853;
	ld.global.u32 	%r854, [%rd8+176];
	xor.b32  	%r932, %r932, %r854;
$L__BB0_97:
	and.b32  	%r856, %r790, 512;
	setp.eq.s32 	%p54, %r856, 0;
	@%p54 bra 	$L__BB0_99;
	ld.global.u32 	%r857, [%rd8+180];
	xor.b32  	%r936, %r936, %r857;
	ld.global.u32 	%r858, [%rd8+184];
	xor.b32  	%r1119, %r1119, %r858;
	ld.global.u32 	%r859, [%rd8+188];
	xor.b32  	%r1118, %r1118, %r859;
	ld.global.u32 	%r860, [%rd8+192];
	xor.b32  	%r1117, %r1117, %r860;
	ld.global.u32 	%r861, [%rd8+196];
	xor.b32  	%r932, %r932, %r861;
$L__BB0_99:
	and.b32  	%r863, %r790, 1024;
	setp.eq.s32 	%p55, %r863, 0;
	@%p55 bra 	$L__BB0_101;
	ld.global.u32 	%r864, [%rd8+200];
	xor.b32  	%r936, %r936, %r864;
	ld.global.u32 	%r865, [%rd8+204];
	xor.b32  	%r1119, %r1119, %r865;
	ld.global.u32 	%r866, [%rd8+208];
	xor.b32  	%r1118, %r1118, %r866;
	ld.global.u32 	%r867, [%rd8+212];
	xor.b32  	%r1117, %r1117, %r867;
	ld.global.u32 	%r868, [%rd8+216];
	xor.b32  	%r932, %r932, %r868;
$L__BB0_101:
	and.b32  	%r870, %r790, 2048;
	setp.eq.s32 	%p56, %r870, 0;
	@%p56 bra 	$L__BB0_103;
	ld.global.u32 	%r871, [%rd8+220];
	xor.b32  	%r936, %r936, %r871;
	ld.global.u32 	%r872, [%rd8+224];
	xor.b32  	%r1119, %r1119, %r872;
	ld.global.u32 	%r873, [%rd8+228];
	xor.b32  	%r1118, %r1118, %r873;
	ld.global.u32 	%r874, [%rd8+232];
	xor.b32  	%r1117, %r1117, %r874;
	ld.global.u32 	%r875, [%rd8+236];
	xor.b32  	%r932, %r932, %r875;
$L__BB0_103:
	and.b32  	%r877, %r790, 4096;
	setp.eq.s32 	%p57, %r877, 0;
	@%p57 bra 	$L__BB0_105;
	ld.global.u32 	%r878, [%rd8+240];
	xor.b32  	%r936, %r936, %r878;
	ld.global.u32 	%r879, [%rd8+244];
	xor.b32  	%r1119, %r1119, %r879;
	ld.global.u32 	%r880, [%rd8+248];
	xor.b32  	%r1118, %r1118, %r880;
	ld.global.u32 	%r881, [%rd8+252];
	xor.b32  	%r1117, %r1117, %r881;
	ld.global.u32 	%r882, [%rd8+256];
	xor.b32  	%r932, %r932, %r882;
$L__BB0_105:
	and.b32  	%r884, %r790, 8192;
	setp.eq.s32 	%p58, %r884, 0;
	@%p58 bra 	$L__BB0_107;
	ld.global.u32 	%r885, [%rd8+260];
	xor.b32  	%r936, %r936, %r885;
	ld.global.u32 	%r886, [%rd8+264];
	xor.b32  	%r1119, %r1119, %r886;
	ld.global.u32 	%r887, [%rd8+268];
	xor.b32  	%r1118, %r1118, %r887;
	ld.global.u32 	%r888, [%rd8+272];
	xor.b32  	%r1117, %r1117, %r888;
	ld.global.u32 	%r889, [%rd8+276];
	xor.b32  	%r932, %r932, %r889;
$L__BB0_107:
	and.b32  	%r891, %r790, 16384;
	setp.eq.s32 	%p59, %r891, 0;
	@%p59 bra 	$L__BB0_109;
	ld.global.u32 	%r892, [%rd8+280];
	xor.b32  	%r936, %r936, %r892;
	ld.global.u32 	%r893, [%rd8+284];
	xor.b32  	%r1119, %r1119, %r893;
	ld.global.u32 	%r894, [%rd8+288];
	xor.b32  	%r1118, %r1118, %r894;
	ld.global.u32 	%r895, [%rd8+292];
	xor.b32  	%r1117, %r1117, %r895;
	ld.global.u32 	%r896, [%rd8+296];
	xor.b32  	%r932, %r932, %r896;
$L__BB0_109:
	and.b32  	%r898, %r790, 32768;
	setp.eq.s32 	%p60, %r898, 0;
	@%p60 bra 	$L__BB0_111;
	ld.global.u32 	%r899, [%rd8+300];
	xor.b32  	%r936, %r936, %r899;
	ld.global.u32 	%r900, [%rd8+304];
	xor.b32  	%r1119, %r1119, %r900;
	ld.global.u32 	%r901, [%rd8+308];
	xor.b32  	%r1118, %r1118, %r901;
	ld.global.u32 	%r902, [%rd8+312];
	xor.b32  	%r1117, %r1117, %r902;
	ld.global.u32 	%r903, [%rd8+316];
	xor.b32  	%r932, %r932, %r903;
$L__BB0_111:
	add.s32 	%r1115, %r1115, 16;
	setp.ne.s32 	%p61, %r1115, 32;
	@%p61 bra 	$L__BB0_79;
	mad.lo.s32 	%r904, %r1109, -31, %r366;
	add.s32 	%r1109, %r904, 1;
	setp.ne.s32 	%p62, %r1109, 5;
	@%p62 bra 	$L__BB0_78;
	st.local.u32 	[%rd1+4], %r936;
	st.local.v2.u32 	[%rd1+8], {%r1119, %r1118};
	st.local.v2.u32 	[%rd1+16], {%r1117, %r932};
$L__BB0_114:
	shr.u64 	%rd26, %rd3, 2;
	add.s32 	%r919, %r919, 1;
	setp.gt.u64 	%p63, %rd3, 3;
	@%p63 bra 	$L__BB0_2;
$L__BB0_115:
	cvta.to.global.u64 	%rd23, %rd10;
	shr.u32 	%r905, %r936, 2;
	xor.b32  	%r906, %r905, %r936;
	shl.b32 	%r907, %r932, 4;
	shl.b32 	%r908, %r906, 1;
	xor.b32  	%r909, %r908, %r907;
	xor.b32  	%r910, %r909, %r906;
	xor.b32  	%r911, %r910, %r932;
	add.s32 	%r912, %r1, %r911;
	add.s32 	%r913, %r912, 362437;
	rem.u32 	%r914, %r913, %r540;
	add.s32 	%r915, %r914, 1;
	abs.s32 	%r916, %r915;
	shl.b64 	%rd24, %rd2, 2;
	add.s64 	%rd25, %rd23, %rd24;
	st.global.u32 	[%rd25], %r916;
	ret;

}
	// .globl	_Z21kernelEncontrarCaminoPiPS_S_iiii
.visible .entry _Z21kernelEncontrarCaminoPiPS_S_iiii(
	.param .u64 .ptr .align 1 _Z21kernelEncontrarCaminoPiPS_S_iiii_param_0,
	.param .u64 .ptr .align 1 _Z21kernelEncontrarCaminoPiPS_S_iiii_param_1,
	.param .u64 .ptr .align 1 _Z21kernelEncontrarCaminoPiPS_S_iiii_param_2,
	.param .u32 _Z21kernelEncontrarCaminoPiPS_S_iiii_param_3,
	.param .u32 _Z21kernelEncontrarCaminoPiPS_S_iiii_param_4,
	.param .u32 _Z21kernelEncontrarCaminoPiPS_S_iiii_param_5,
	.param .u32 _Z21kernelEncontrarCaminoPiPS_S_iiii_param_6
)
{
	.local .align 8 .b8 	__local_depot1[8];
	.reg .b64 	%SP;
	.reg .b64 	%SPL;
	.reg .pred 	%p<29>;
	.reg .b32 	%r<178>;
	.reg .b64 	%rd<139>;
	// demoted variable
	.shared .align 8 .u64 _ZZ21kernelEncontrarCaminoPiPS_S_iiiiE14s_camino_final;
	mov.u64 	%SPL, __local_depot1;
	cvta.local.u64 	%SP, %SPL;
	ld.param.u64 	%rd11, [_Z21kernelEncontrarCaminoPiPS_S_iiii_param_2];
	ld.param.u32 	%r40, [_Z21kernelEncontrarCaminoPiPS_S_iiii_param_3];
	ld.param.u32 	%r41, [_Z21kernelEncontrarCaminoPiPS_S_iiii_param_4];
	ld.param.u32 	%r42, [_Z21kernelEncontrarCaminoPiPS_S_iiii_param_5];
	ld.param.u32 	%r43, [_Z21kernelEncontrarCaminoPiPS_S_iiii_param_6];
	cvta.to.global.u64 	%rd1, %rd11;
	add.u64 	%rd12, %SP, 0;
	add.u64 	%rd2, %SPL, 0;
	mov.u32 	%r44, %ctaid.x;
	mov.u32 	%r45, %ntid.x;
	mov.u32 	%r46, %tid.x;
	mad.lo.s32 	%r1, %r44, %r45, %r46;
	mad.lo.s32 	%r2, %r42, %r41, %r43;
	mul.lo.s32 	%r3, %r41, %r40;
	mul.wide.s32 	%rd13, %r3, 4;
	{ // callseq 0, 0
	.param .b64 param0;
	st.param.b64 	[param0], %rd13;
	.param .b64 retval0;
	call.uni (retval0), 
	malloc, 
	(
	param0
	);
	ld.param.b64 	%rd14, [retval0];
	} // callseq 0
	ld.global.u32 	%r174, [%rd1];
	add.s32 	%r176, %r1, 1;
	div.s32 	%r11, %r176, %r41;
	mul.lo.s32 	%r47, %r11, %r41;
	sub.s32 	%r10, %r176, %r47;
	mad.lo.s32 	%r48, %r40, %r42, %r40;
	add.s32 	%r9, %r48, %r43;
	setp.ne.s32 	%p2, %r46, 0;
	@%p2 bra 	$L__BB1_2;
	mul.wide.s32 	%rd15, %r3, 8;
	{ // callseq 1, 0
	.param .b64 param0;
	st.param.b64 	[param0], %rd15;
	.param .b64 retval0;
	call.uni (retval0), 
	malloc, 
	(
	param0
	);
	ld.param.b64 	%rd16, [retval0];
	} // callseq 1
	st.shared.u64 	[_ZZ21kernelEncontrarCaminoPiPS_S_iiiiE14s_camino_final], %rd16;
$L__BB1_2:
	ld.param.u64 	%rd136, [_Z21kernelEncontrarCaminoPiPS_S_iiii_param_0];
	bar.sync 	0;
	st.local.u32 	[%rd2], %r2;
	mov.u64 	%rd18, $str;
	cvta.global.u64 	%rd19, %rd18;
	{ // callseq 2, 0
	.param .b64 param0;
	st.param.b64 	[param0], %rd19;
	.param .b64 param1;
	st.param.b64 	[param1], %rd12;
	.param .b32 retval0;
	call.uni (retval0), 
	vprintf, 
	(
	param0, 
	param1
	);
	ld.param.b32 	%r49, [retval0];
	} // callseq 2
	st.local.u32 	[%rd2], %r9;
	mov.u64 	%rd21, $str$1;
	cvta.global.u64 	%rd22, %rd21;
	{ // callseq 3, 0
	.param .b64 param0;
	st.param.b64 	[param0], %rd22;
	.param .b64 param1;
	st.param.b64 	[param1], %rd12;
	.param .b32 retval0;
	call.uni (retval0), 
	vprintf, 
	(
	param0, 
	param1
	);
	ld.param.b32 	%r51, [retval0];
	} // callseq 3
	cvta.to.global.u64 	%rd23, %rd136;
	mul.wide.s32 	%rd24, %r1, 4;
	add.s64 	%rd25, %rd23, %rd24;
	ld.global.u32 	%r53, [%rd25];
	mul.wide.s32 	%rd26, %r2, 4;
	add.s64 	%rd27, %rd23, %rd26;
	ld.global.u32 	%r54, [%rd27];
	setp.ne.s32 	%p3, %r53, %r54;
	@%p3 bra 	$L__BB1_21;
	rem.s32 	%r57, %r176, %r41;
	setp.eq.s32 	%p4, %r57, 0;
	setp.ge.s32 	%p5, %r10, %r41;
	setp.ge.s32 	%p6, %r1, %r3;
	or.pred  	%p7, %p5, %p6;
	or.pred  	%p8, %p7, %p4;
	@%p8 bra 	$L__BB1_22;
	mov.b32 	%r177, 0;
	mov.u64 	%rd34, $str$2;
	mov.u64 	%rd59, $str$3;
	mov.u64 	%rd61, $str$4;
	mov.u64 	%rd94, $str$5;
$L__BB1_5:
	ld.param.u32 	%r161, [_Z21kernelEncontrarCaminoPiPS_S_iiii_param_6];
	ld.param.u32 	%r159, [_Z21kernelEncontrarCaminoPiPS_S_iiii_param_5];
	cvta.to.local.u64 	%rd4, %rd12;
	st.local.u32 	[%rd4], %r9;
	cvta.global.u64 	%rd33, %rd21;
	{ // callseq 5, 0
	.param .b64 param0;
	st.param.b64 	[param0], %rd33;
	.param .b64 param1;
	st.param.b64 	[param1], %rd12;
	.param .b32 retval0;
	call.uni (retval0), 
	vprintf, 
	(
	param0, 
	param1
	);
	ld.param.b32 	%r59, [retval0];
	} // callseq 5
	st.local.u32 	[%rd4], %r176;
	cvta.global.u64 	%rd35, %rd34;
	{ // callseq 6, 0
	.param .b64 param0;
	st.param.b64 	[param0], %rd35;
	.param .b64 param1;
	st.param.b64 	[param1], %rd12;
	.param .b32 retval0;
	call.uni (retval0), 
	vprintf, 
	(
	param0, 
	param1
	);
	ld.param.b32 	%r61, [retval0];
	} // callseq 6
	mad.lo.s32 	%r63, %r159, %r41, %r161;
	setp.ne.s32 	%p9, %r176, %r63;
	@%p9 bra 	$L__BB1_15;
	cvta.global.u64 	%rd60, %rd59;
	{ // callseq 12, 0
	.param .b64 param0;
	st.param.b64 	[param0], %rd60;
	.param .b64 param1;
	st.param.b64 	[param1], 0;
	.param .b32 retval0;
	call.uni (retval0), 
	vprintf, 
	(
	param0, 
	param1
	);
	ld.param.b32 	%r84, [retval0];
	} // callseq 12
	st.local.u32 	[%rd4], %r177;
	cvta.global.u64 	%rd62, %rd61;
	{ // callseq 13, 0
	.param .b64 param0;
	st.param.b64 	[param0], %rd62;
	.param .b64 param1;
	st.param.b64 	[param1], %rd12;
	.param .b32 retval0;
	call.uni (retval0), 
	vprintf, 
	(
	param0, 
	param1
	);
	ld.param.b32 	%r86, [retval0];
	} // callseq 13
	setp.lt.s32 	%p17, %r177, 1;
	@%p17 bra 	$L__BB1_14;
	setp.lt.u32 	%p18, %r177, 4;
	mov.b32 	%r172, 0;
	@%p18 bra 	$L__BB1_10;
	and.b32  	%r90, %r177, 2147483644;
	neg.s32 	%r169, %r90;
	mov.b64 	%rd138, 0;
$L__BB1_9:
	and.b32  	%r172, %r177, 2147483644;
	mov.u64 	%rd65, $str$5;
	cvta.global.u64 	%rd66, %rd65;
	{ // callseq 14, 0
	.param .b64 param0;
	st.param.b64 	[param0], %rd66;
	.param .b64 param1;
	st.param.b64 	[param1], 0;
	.param .b32 retval0;
	call.uni (retval0), 
	vprintf, 
	(
	param0, 
	param1
	);
	ld.param.b32 	%r91, [retval0];
	} // callseq 14
	add.s64 	%rd67, %rd14, %rd138;
	ld.u32 	%r93, [%rd67];
	ld.shared.u64 	%rd68, [_ZZ21kernelEncontrarCaminoPiPS_S_iiiiE14s_camino_final];
	mul.wide.s32 	%rd69, %r174, 8;
	add.s64 	%rd70, %rd68, %rd69;
	ld.u64 	%rd71, [%rd70];
	add.s64 	%rd72, %rd71, %rd138;
	st.u32 	[%rd72], %r93;
	atom.global.add.u32 	%r94, [%rd1], 1;
	add.u64 	%rd73, %SP, 0;
	add.u64 	%rd74, %SPL, 0;
	st.local.u32 	[%rd74], %r94;
	mov.u64 	%rd75, $str$6;
	cvta.global.u64 	%rd76, %rd75;
	{ // callseq 15, 0
	.param .b64 param0;
	st.param.b64 	[param0], %rd76;
	.param .b64 param1;
	st.param.b64 	[param1], %rd73;
	.param .b32 retval0;
	call.uni (retval0), 
	vprintf, 
	(
	param0, 
	param1
	);
	ld.param.b32 	%r95, [retval0];
	} // callseq 15
	ld.u32 	%r97, [%rd67];
	st.local.u32 	[%rd74], %r97;
	mov.u64 	%rd77, $str$7;
	cvta.global.u64 	%rd78, %rd77;
	{ // callseq 16, 0
	.param .b64 param0;
	st.param.b64 	[param0], %rd78;
	.param .b64 param1;
	st.param.b64 	[param1], %rd73;
	.param .b32 retval0;
	call.uni (retval0), 
	vprintf, 
	(
	param0, 
	param1
	);
	ld.param.b32 	%r98, [retval0];
	} // callseq 16
	{ // callseq 17, 0
	.param .b64 param0;
	st.param.b64 	[param0], %rd66;
	.param .b64 param1;
	st.param.b64 	[param1], 0;
	.param .b32 retval0;
	call.uni (retval0), 
	vprintf, 
	(
	param0, 
	param1
	);
	ld.param.b32 	%r100, [retval0];
	} // callseq 17
	ld.u32 	%r102, [%rd67+4];
	ld.shared.u64 	%rd79, [_ZZ21kernelEncontrarCaminoPiPS_S_iiiiE14s_camino_final];
	mul.wide.s32 	%rd80, %r94, 8;
	add.s64 	%rd81, %rd79, %rd80;
	ld.u64 	%rd82, [%rd81];
	add.s64 	%rd83, %rd82, %rd138;
	st.u32 	[%rd83+4], %r102;
	atom.global.add.u32 	%r103, [%rd1], 1;
	st.local.u32 	[%rd74], %r103;
	{ // callseq 18, 0
	.param .b64 param0;
	st.param.b64 	[param0], %rd76;
	.param .b64 param1;
	st.param.b64 	[param1], %rd73;
	.param .b32 retval0;
	call.uni (retval0), 
	vprintf, 
	(
	param0, 
	param1
	);
	ld.param.b32 	%r104, [retval0];
	} // callseq 18
	ld.u32 	%r106, [%rd67+4];
	st.local.u32 	[%rd74], %r106;
	{ // callseq 19, 0
	.param .b64 param0;
	st.param.b64 	[param0], %rd78;
	.param .b64 param1;
	st.param.b64 	[param1], %rd73;
	.param .b32 retval0;
	call.uni (retval0), 
	vprintf, 
	(
	param0, 
	param1
	);
	ld.param.b32 	%r107, [retval0];
	} // callseq 19
	{ // callseq 20, 0
	.param .b64 param0;
	st.param.b64 	[param0], %rd66;
	.param .b64 param1;
	st.param.b64 	[param1], 0;
	.param .b32 retval0;
	call.uni (retval0), 
	vprintf, 
	(
	param0, 
	param1
	);
	ld.param.b32 	%r109, [retval0];
	} // callseq 20
	ld.u32 	%r111, [%rd67+8];
	ld.shared.u64 	%rd84, [_ZZ21kernelEncontrarCaminoPiPS_S_iiiiE14s_camino_final];
	mul.wide.s32 	%rd85, %r103, 8;
	add.s64 	%rd86, %rd84, %rd85;
	ld.u64 	%rd87, [%rd86];
	add.s64 	%rd88, %rd87, %rd138;
	st.u32 	[%rd88+8], %r111;
	atom.global.add.u32 	%r112, [%rd1], 1;
	st.local.u32 	[%rd74], %r112;
	{ // callseq 21, 0
	.param .b64 param0;
	st.param.b64 	[param0], %rd76;
	.param .b64 param1;
	st.param.b64 	[param1], %rd73;
	.param .b32 retval0;
	call.uni (retval0), 
	vprintf, 
	(
	param0, 
	param1
	);
	ld.param.b32 	%r113, [retval0];
	} // callseq 21
	ld.u32 	%r115, [%rd67+8];
	st.local.u32 	[%rd74], %r115;
	{ // callseq 22, 0
	.param .b64 param0;
	st.param.b64 	[param0], %rd78;
	.param .b64 param1;
	st.param.b64 	[param1], %rd73;
	.param .b32 retval0;
	call.uni (retval0), 
	vprintf, 
	(
	param0, 
	param1
	);
	ld.param.b32 	%r116, [retval0];
	} // callseq 22
	{ // callseq 23, 0
	.param .b64 param0;
	st.param.b64 	[param0], %rd66;
	.param .b64 param1;
	st.param.b64 	[param1], 0;
	.param .b32 retval0;
	call.uni (retval0), 
	vprintf, 
	(
	param0, 
	param1
	);
	ld.param.b32 	%r118, [retval0];
	} // callseq 23
	ld.u32 	%r120, [%rd67+12];
	ld.shared.u64 	%rd89, [_ZZ21kernelEncontrarCaminoPiPS_S_iiiiE14s_camino_final];
	mul.wide.s32 	%rd90, %r112, 8;
	add.s64 	%rd91, %rd89, %rd90;
	ld.u64 	%rd92, [%rd91];
	add.s64 	%rd93, %rd92, %rd138;
	st.u32 	[%rd93+12], %r120;
	atom.global.add.u32 	%r174, [%rd1], 1;
	st.local.u32 	[%rd74], %r174;
	{ // callseq 24, 0
	.param .b64 param0;
	st.param.b64 	[param0], %rd76;
	.param .b64 param1;
	st.param.b64 	[param1], %rd73;
	.param .b32 retval0;
	call.uni (retval0), 
	vprintf, 
	(
	param0, 
	param1
	);
	ld.param.b32 	%r121, [retval0];
	} // callseq 24
	ld.u32 	%r123, [%rd67+12];
	st.local.u32 	[%rd74], %r123;
	{ // callseq 25, 0
	.param .b64 param0;
	st.param.b64 	[param0], %rd78;
	.param .b64 param1;
	st.param.b64 	[param1], %rd73;
	.param .b32 retval0;
	call.uni (retval0), 
	vprintf, 
	(
	param0, 
	param1
	);
	ld.param.b32 	%r124, [retval0];
	} // callseq 25
	add.s32 	%r169, %r169, 4;
	add.s64 	%rd138, %rd138, 16;
	setp.ne.s32 	%p19, %r169, 0;
	@%p19 bra 	$L__BB1_9;
$L__BB1_10:
	and.b32  	%r126, %r177, 3;
	setp.eq.s32 	%p20, %r126, 0;
	@%p20 bra 	$L__BB1_14;
	cvta.global.u64 	%rd95, %rd94;
	{ // callseq 26, 0
	.param .b64 param0;
	st.param.b64 	[param0], %rd95;
	.param .b64 param1;
	st.param.b64 	[param1], 0;
	.param .b32 retval0;
	call.uni (retval0), 
	vprintf, 
	(
	param0, 
	param1
	);
	ld.param.b32 	%r127, [retval0];
	} // callseq 26
	mul.wide.u32 	%rd96, %r172, 4;
	add.s64 	%rd7, %rd14, %rd96;
	ld.u32 	%r129, [%rd7];
	ld.shared.u64 	%rd97, [_ZZ21kernelEncontrarCaminoPiPS_S_iiiiE14s_camino_final];
	mul.wide.s32 	%rd98, %r174, 8;
	add.s64 	%rd99, %rd97, %rd98;
	ld.u64 	%rd100, [%rd99];
	add.s64 	%rd101, %rd100, %rd96;
	st.u32 	[%rd101], %r129;
	atom.global.add.u32 	%r174, [%rd1], 1;
	add.u64 	%rd102, %SP, 0;
	add.u64 	%rd103, %SPL, 0;
	st.local.u32 	[%rd103], %r174;
	mov.u64 	%rd104, $str$6;
	cvta.global.u64 	%rd105, %rd104;
	{ // callseq 27, 0
	.param .b64 param0;
	st.param.b64 	[param0], %rd105;
	.param .b64 param1;
	st.param.b64 	[param1], %rd102;
	.param .b32 retval0;
	call.uni (retval0), 
	vprintf, 
	(
	param0, 
	param1
	);
	ld.param.b32 	%r130, [retval0];
	} // callseq 27
	ld.u32 	%r132, [%rd7];
	st.local.u32 	[%rd103], %r132;
	mov.u64 	%rd106, $str$7;
	cvta.global.u64 	%rd107, %rd106;
	{ // callseq 28, 0
	.param .b64 param0;
	st.param.b64 	[param0], %rd107;
	.param .b64 param1;
	st.param.b64 	[param1], %rd102;
	.param .b32 retval0;
	call.uni (retval0), 
	vprintf, 
	(
	param0, 
	param1
	);
	ld.param.b32 	%r133, [retval0];
	} // callseq 28
	setp.eq.s32 	%p21, %r126, 1;
	@%p21 bra 	$L__BB1_14;
	mov.u64 	%rd108, $str$5;
	cvta.global.u64 	%rd109, %rd108;
	{ // callseq 29, 0
	.param .b64 param0;
	st.param.b64 	[param0], %rd109;
	.param .b64 param1;
	st.param.b64 	[param1], 0;
	.param .b32 retval0;
	call.uni (retval0), 
	vprintf, 
	(
	param0, 
	param1
	);
	ld.param.b32 	%r136, [retval0];
	} // callseq 29
	ld.u32 	%r138, [%rd7+4];
	ld.shared.u64 	%rd110, [_ZZ21kernelEncontrarCaminoPiPS_S_iiiiE14s_camino_final];
	mul.wide.s32 	%rd111, %r174, 8;
	add.s64 	%rd112, %rd110, %rd111;
	ld.u64 	%rd113, [%rd112];
	add.s64 	%rd115, %rd113, %rd96;
	st.u32 	[%rd115+4], %r138;
	atom.global.add.u32 	%r174, [%rd1], 1;
	cvta.to.local.u64 	%rd8, %rd102;
	st.local.u32 	[%rd8], %r174;
	cvta.global.u64 	%rd118, %rd104;
	{ // callseq 30, 0
	.param .b64 param0;
	st.param.b64 	[param0], %rd118;
	.param .b64 param1;
	st.param.b64 	[param1], %rd102;
	.param .b32 retval0;
	call.uni (retval0), 
	vprintf, 
	(
	param0, 
	param1
	);
	ld.param.b32 	%r139, [retval0];
	} // callseq 30
	ld.u32 	%r141, [%rd7+4];
	st.local.u32 	[%rd8], %r141;
	cvta.global.u64 	%rd120, %rd106;
	{ // callseq 31, 0
	.param .b64 param0;
	st.param.b64 	[param0], %rd120;
	.param .b64 param1;
	st.param.b64 	[param1], %rd102;
	.param .b32 retval0;
	call.uni (retval0), 
	vprintf, 
	(
	param0, 
	param1
	);
	ld.param.b32 	%r142, [retval0];
	} // callseq 31
	setp.eq.s32 	%p22, %r126, 2;
	@%p22 bra 	$L__BB1_14;
	cvta.global.u64 	%rd122, %rd108;
	{ // callseq 32, 0
	.param .b64 param0;
	st.param.b64 	[param0], %rd122;
	.param .b64 param1;
	st.param.b64 	[param1], 0;
	.param .b32 retval0;
	call.uni (retval0), 
	vprintf, 
	(
	param0, 
	param1
	);
	ld.param.b32 	%r145, [retval0];
	} // callseq 32
	ld.u32 	%r147, [%rd7+8];
	ld.shared.u64 	%rd123, [_ZZ21kernelEncontrarCaminoPiPS_S_iiiiE14s_camino_final];
	mul.wide.s32 	%rd124, %r174, 8;
	add.s64 	%rd125, %rd123, %rd124;
	ld.u64 	%rd126, [%rd125];
	add.s64 	%rd128, %rd126, %rd96;
	st.u32 	[%rd128+8], %r147;
	atom.global.add.u32 	%r174, [%rd1], 1;
	st.local.u32 	[%rd8], %r174;
	cvta.global.u64 	%rd130, %rd104;
	{ // callseq 33, 0
	.param .b64 param0;
	st.param.b64 	[param0], %rd130;
	.param .b64 param1;
	st.param.b64 	[param1], %rd102;
	.param .b32 retval0;
	call.uni (retval0), 
	vprintf, 
	(
	param0, 
	param1
	);
	ld.param.b32 	%r148, [retval0];
	} // callseq 33
	ld.u32 	%r150, [%rd7+8];
	st.local.u32 	[%rd8], %r150;
	mov.u64 	%rd132, $str$7;
	cvta.global.u64 	%rd133, %rd132;
	{ // callseq 34, 0
	.param .b64 param0;
	st.param.b64 	[param0], %rd133;
	.param .b64 param1;
	st.param.b64 	[param1], %rd102;
	.param .b32 retval0;
	call.uni (retval0), 
	vprintf, 
	(
	param0, 
	param1
	);
	ld.param.b32 	%r151, [retval0];
	} // callseq 34
$L__BB1_14:
	ld.param.u32 	%r162, [_Z21kernelEncontrarCaminoPiPS_S_iiii_param_6];
	ld.param.u32 	%r160, [_Z21kernelEncontrarCaminoPiPS_S_iiii_param_5];
	mad.lo.s32 	%r176, %r160, %r41, %r162;
	mov.u64 	%rd134, $str$8;
	cvta.global.u64 	%rd135, %rd134;
	{ // callseq 35, 0
	.param .b64 param0;
	st.param.b64 	[param0], %rd135;
	.param .b64 param1;
	st.param.b64 	[param1], 0;
	.param .b32 retval0;
	call.uni (retval0), 
	vprintf, 
	(
	param0, 
	param1
	);
	ld.param.b32 	%r153, [retval0];
	} // callseq 35
	bar.sync 	0;
	mov.pred 	%p28, 0;
	bra.uni 	$L__BB1_20;
$L__BB1_15:
	ld.param.u64 	%rd137, [_Z21kernelEncontrarCaminoPiPS_S_iiii_param_0];
	cvta.to.global.u64 	%rd9, %rd137;
	mul.wide.s32 	%rd36, %r1, 4;
	add.s64 	%rd37, %rd9, %rd36;
	ld.global.u32 	%r29, [%rd37];
	mul.wide.s32 	%rd38, %r176, 4;
	add.s64 	%rd39, %rd9, %rd38;
	ld.global.u32 	%r64, [%rd39];
	setp.ne.s32 	%p10, %r29, %r64;
	@%p10 bra 	$L__BB1_17;
	mul.wide.s32 	%rd52, %r177, 4;
	add.s64 	%rd53, %rd14, %rd52;
	st.u32 	[%rd53], %r176;
	add.s32 	%r176, %r176, 1;
	add.s32 	%r177, %r177, 1;
	st.local.u32 	[%rd4], %r177;
	mov.u64 	%rd54, $str$4;
	cvta.global.u64 	%rd55, %rd54;
	add.u64 	%rd56, %SP, 0;
	{ // callseq 10, 0
	.param .b64 param0;
	st.param.b64 	[param0], %rd55;
	.param .b64 param1;
	st.param.b64 	[param1], %rd56;
	.param .b32 retval0;
	call.uni (retval0), 
	vprintf, 
	(
	param0, 
	param1
	);
	ld.param.b32 	%r80, [retval0];
	} // callseq 10
	st.local.u32 	[%rd4], %r176;
	mov.u64 	%rd57, $str$9;
	cvta.global.u64 	%rd58, %rd57;
	{ // callseq 11, 0
	.param .b64 param0;
	st.param.b64 	[param0], %rd58;
	.param .b64 param1;
	st.param.b64 	[param1], %rd56;
	.param .b32 retval0;
	call.uni (retval0), 
	vprintf, 
	(
	param0, 
	param1
	);
	ld.param.b32 	%r82, [retval0];
	} // callseq 11
	mov.pred 	%p28, -1;
	bra.uni 	$L__BB1_20;
$L__BB1_17:
	mul.wide.s32 	%rd40, %r9, 4;
	add.s64 	%rd41, %rd9, %rd40;
	ld.global.u32 	%r65, [%rd41];
	setp.ne.s32 	%p11, %r29, %r65;
	@%p11 bra 	$L__BB1_19;
	mul.wide.s32 	%rd45, %r177, 4;
	add.s64 	%rd46, %rd14, %rd45;
	st.u32 	[%rd46], %r9;
	add.s32 	%r177, %r177, 1;
	st.local.u32 	[%rd4], %r9;
	mov.u64 	%rd47, $str$10;
	cvta.global.u64 	%rd48, %rd47;
	add.u64 	%rd49, %SP, 0;
	{ // callseq 8, 0
	.param .b64 param0;
	st.param.b64 	[param0], %rd48;
	.param .b64 param1;
	st.param.b64 	[param1], %rd49;
	.param .b32 retval0;
	call.uni (retval0), 
	vprintf, 
	(
	param0, 
	param1
	);
	ld.param.b32 	%r68, [retval0];
	} // callseq 8
	rem.s32 	%r70, 1, %r41;
	add.s32 	%r71, %r70, %r9;
	setp.gt.s32 	%p14, %r71, 0;
	sub.s32 	%r72, %r9, %r11;
	mul.lo.s32 	%r73, %r72, %r41;
	setp.lt.s32 	%p15, %r73, %r41;
	add.s32 	%r74, %r9, 1;
	mad.lo.s32 	%r75, %r11, %r41, %r10;
	add.s32 	%r76, %r75, -1;
	selp.b32 	%r77, %r74, %r76, %p15;
	selp.b32 	%r176, %r77, %r76, %p14;
	st.local.u32 	[%rd4], %r177;
	mov.u64 	%rd50, $str$4;
	cvta.global.u64 	%rd51, %rd50;
	{ // callseq 9, 0
	.param .b64 param0;
	st.param.b64 	[param0], %rd51;
	.param .b64 param1;
	st.param.b64 	[param1], %rd49;
	.param .b32 retval0;
	call.uni (retval0), 
	vprintf, 
	(
	param0, 
	param1
	);
	ld.param.b32 	%r78, [retval0];
	} // callseq 9
	mov.pred 	%p28, -1;
	bra.uni 	$L__BB1_20;
$L__BB1_19:
	st.local.u32 	[%rd4], %r1;
	mov.u64 	%rd42, $str$11;
	cvta.global.u64 	%rd43, %rd42;
	add.u64 	%rd44, %SP, 0;
	{ // callseq 7, 0
	.param .b64 param0;
	st.param.b64 	[param0], %rd43;
	.param .b64 param1;
	st.param.b64 	[param1], %rd44;
	.param .b32 retval0;
	call.uni (retval0), 
	vprintf, 
	(
	param0, 
	param1
	);
	ld.param.b32 	%r66, [retval0];
	} // callseq 7
	mov.pred 	%p28, 0;
$L__BB1_20:
	div.s32 	%r11, %r176, %r41;
	mul.lo.s32 	%r155, %r11, %r41;
	sub.s32 	%r10, %r176, %r155;
	mad.lo.s32 	%r157, %r40, %r11, %r40;
	add.s32 	%r9, %r157, %r10;
	setp.ne.s32 	%p24, %r10, 0;
	setp.lt.s32 	%p25, %r10, %r41;
	and.pred  	%p26, %p24, %p25;
	and.pred  	%p27, %p28, %p26;
	@%p27 bra 	$L__BB1_5;
	bra.uni 	$L__BB1_22;
$L__BB1_21:
	st.local.u32 	[%rd2], %r1;
	mov.u64 	%rd28, $str$12;
	cvta.global.u64 	%rd29, %rd28;
	{ // callseq 4, 0
	.param .b64 param0;
	st.param.b64 	[param0], %rd29;
	.param .b64 param1;
	st.param.b64 	[param1], %rd12;
	.param .b32 retval0;
	call.uni (retval0), 
	vprintf, 
	(
	param0, 
	param1
	);
	ld.param.b32 	%r55, [retval0];
	} // callseq 4
$L__BB1_22:
	ret;

}


// ===== COMPILED SASS (sm_100) =====

	.target	sm_100

	.elftype	@"ET_EXEC"


//--------------------- .note.nv.tkinfo           --------------------------
	.section	.note.nv.tkinfo,"",@"SHT_NOTE"
	.sectionflags	@"SHF_NOTE_NV_TKINFO"
	.tkinfo
        /*0018*/ 	.word	0x00000002
        /*0030*/ 	.string	""
        /*0030*/ 	.string	"ptxas"
        /*0030*/ 	.string	"Cuda compilation tools, release 13.0, V13.0.88"
        /*0030*/ 	.string	"Build cuda_13.0.r13.0/compiler.36424714_0"
        /*0030*/ 	.string	"-arch sm_100 -m 64 "



//--------------------- .note.nv.cuinfo           --------------------------
	.section	.note.nv.cuinfo,"",@"SHT_NOTE"
	.sectionflags	@"SHF_NOTE_NV_CUINFO"
        /*0018*/ 	.short	0x0002
        /*001a*/ 	.short	0x0064
        /*001c*/ 	.short	0x0082
	.zero		2


//--------------------- .nv.info                  --------------------------
	.section	.nv.info,"",@"SHT_CUDA_INFO"
	.align	4


	//----- nvinfo : EIATTR_REGCOUNT
	.align		4
        /*0000*/ 	.byte	0x04, 0x2f
        /*0002*/ 	.short	(.L_25 - .L_24)
	.align		4
.L_24:
        /*0004*/ 	.word	index@(_Z20kernelGenerarTableroPiii)
        /*0008*/ 	.word	0x0000001f


	//----- nvinfo : EIATTR_FRAME_SIZE
	.align		4
.L_25:
        /*000c*/ 	.byte	0x04, 0x11
        /*000e*/ 	.short	(.L_27 - .L_26)
	.align		4
.L_26:
        /*0010*/ 	.word	index@(_Z20kernelGenerarTableroPiii)
        /*0014*/ 	.word	0x00000030


	//----- nvinfo : EIATTR_REGCOUNT
	.align		4
.L_27:
        /*0018*/ 	.byte	0x04, 0x2f
        /*001a*/ 	.short	(.L_29 - .L_28)
	.align		4
.L_28:
        /*001c*/ 	.word	index@(_Z21kernelEncontrarCaminoPiPS_S_iiii)
        /*0020*/ 	.word	0x00000022


	//----- nvinfo : EIATTR_FRAME_SIZE
	.align		4
.L_29:
        /*0024*/ 	.byte	0x04, 0x11
        /*0026*/ 	.short	(.L_31 - .L_30)
	.align		4
.L_30:
        /*0028*/ 	.word	index@(_Z21kernelEncontrarCaminoPiPS_S_iiii)
        /*002c*/ 	.word	0x00000008


	//----- nvinfo : EIATTR_MIN_STACK_SIZE
	.align		4
.L_31:
        /*0030*/ 	.byte	0x04, 0x12
        /*0032*/ 	.short	(.L_33 - .L_32)
	.align		4
.L_32:
        /*0034*/ 	.word	index@(_Z21kernelEncontrarCaminoPiPS_S_iiii)
        /*0038*/ 	.word	0x00000008


	//----- nvinfo : EIATTR_MIN_STACK_SIZE
	.align		4
.L_33:
        /*003c*/ 	.byte	0x04, 0x12
        /*003e*/ 	.short	(.L_35 - .L_34)
	.align		4
.L_34:
        /*0040*/ 	.word	index@(_Z20kernelGenerarTableroPiii)
        /*0044*/ 	.word	0x00000030
.L_35:


//--------------------- .nv.compat                --------------------------
	.section	.nv.compat,"",@"SHT_CUDA_COMPAT_INFO"
	.align	4
        /*0000*/ 	.byte	0x02, 0x09, 0x00, 0x00, 0x02, 0x02, 0x01, 0x00, 0x02, 0x05, 0x05, 0x00, 0x03, 0x07, 0x01, 0x01
        /*0010*/ 	.byte	0x02, 0x03, 0x00, 0x00, 0x02, 0x06, 0x01, 0x00, 0x04, 0x0b, 0x08, 0x00, 0x09, 0x00, 0x00, 0x00
        /*0020*/ 	.byte	0x00, 0x00, 0x00, 0x00


//--------------------- .nv.info._Z21kernelEncontrarCaminoPiPS_S_iiii --------------------------
	.section	.nv.info._Z21kernelEncontrarCaminoPiPS_S_iiii,"",@"SHT_CUDA_INFO"
	.sectionflags	@""
	.align	4


	//----- nvinfo : EIATTR_CUDA_API_VERSION
	.align		4
        /*0000*/ 	.byte	0x04, 0x37
        /*0002*/ 	.short	(.L_37 - .L_36)
.L_36:
        /*0004*/ 	.word	0x00000082


	//----- nvinfo : EIATTR_KPARAM_INFO
	.align		4
.L_37:
        /*0008*/ 	.byte	0x04, 0x17
        /*000a*/ 	.short	(.L_39 - .L_38)
.L_38:
        /*000c*/ 	.word	0x00000000
        /*0010*/ 	.short	0x0006
        /*0012*/ 	.short	0x0024
        /*0014*/ 	.byte	0x00, 0xf0, 0x11, 0x00


	//----- nvinfo : EIATTR_KPARAM_INFO
	.align		4
.L_39:
        /*0018*/ 	.byte	0x04, 0x17
        /*001a*/ 	.short	(.L_41 - .L_40)
.L_40:
        /*001c*/ 	.word	0x00000000
        /*0020*/ 	.short	0x0005
        /*0022*/ 	.short	0x0020
        /*0024*/ 	.byte	0x00, 0xf0, 0x11, 0x00


	//----- nvinfo : EIATTR_KPARAM_INFO
	.align		4
.L_41:
        /*0028*/ 	.byte	0x04, 0x17
        /*002a*/ 	.short	(.L_43 - .L_42)
.L_42:
        /*002c*/ 	.word	0x00000000
        /*0030*/ 	.short	0x0004
        /*0032*/ 	.short	0x001c
        /*0034*/ 	.byte	0x00, 0xf0, 0x11, 0x00


	//----- nvinfo : EIATTR_KPARAM_INFO
	.align		4
.L_43:
        /*0038*/ 	.byte	0x04, 0x17
        /*003a*/ 	.short	(.L_45 - .L_44)
.L_44:
        /*003c*/ 	.word	0x00000000
        /*0040*/ 	.short	0x0003
        /*0042*/ 	.short	0x0018
        /*0044*/ 	.byte	0x00, 0xf0, 0x11, 0x00


	//----- nvinfo : EIATTR_KPARAM_INFO
	.align		4
.L_45:
        /*0048*/ 	.byte	0x04, 0x17
        /*004a*/ 	.short	(.L_47 - .L_46)
.L_46:
        /*004c*/ 	.word	0x00000000
        /*0050*/ 	.short	0x0002
        /*0052*/ 	.short	0x0010
        /*0054*/ 	.byte	0x00, 0xf5, 0x21, 0x00


	//----- nvinfo : EIATTR_KPARAM_INFO
	.align		4
.L_47:
        /*0058*/ 	.byte	0x04, 0x17
        /*005a*/ 	.short	(.L_49 - .L_48)
.L_48:
        /*005c*/ 	.word	0x00000000
        /*0060*/ 	.short	0x0001
        /*0062*/ 	.short	0x0008
        /*0064*/ 	.byte	0x00, 0xf5, 0x21, 0x00


	//----- nvinfo : EIATTR_KPARAM_INFO
	.align		4
.L_49:
        /*0068*/ 	.byte	0x04, 0x17
        /*006a*/ 	.short	(.L_51 - .L_50)
.L_50:
        /*006c*/ 	.word	0x00000000
        /*0070*/ 	.short	0x0000
        /*0072*/ 	.short	0x0000
        /*0074*/ 	.byte	0x00, 0xf5, 0x21, 0x00


	//----- nvinfo : EIATTR_SPARSE_MMA_MASK
	.align		4
.L_51:
        /*0078*/ 	.byte	0x03, 0x50
        /*007a*/ 	.short	0x0000


	//----- nvinfo : EIATTR_MAXREG_COUNT
	.align		4
        /*007c*/ 	.byte	0x03, 0x1b
        /*007e*/ 	.short	0x00ff


	//----- nvinfo : EIATTR_NUM_BARRIERS
	.align		4
        /*0080*/ 	.byte	0x02, 0x4c
        /*0082*/ 	.byte	0x01
	.zero		1


	//----- nvinfo : EIATTR_EXTERNS
	.align		4
        /*0084*/ 	.byte	0x04, 0x0f
        /*0086*/ 	.short	(.L_53 - .L_52)


	//   ....[0]....
	.align		4
.L_52:
        /*0088*/ 	.word	index@(vprintf)


	//   ....[1]....
	.align		4
        /*008c*/ 	.word	index@(malloc)


	//----- nvinfo : EIATTR_MERCURY_ISA_VERSION
	.align		4
.L_53:
        /*0090*/ 	.byte	0x03, 0x5f
        /*0092*/ 	.short	0x0101


	//----- nvinfo : EIATTR_INT_WARP_WIDE_INSTR_OFFSETS
	.align		4
        /*0094*/ 	.byte	0x04, 0x31
        /*0096*/ 	.short	(.L_55 - .L_54)


	//   ....[0]....
.L_54:
        /*0098*/ 	.word	0x00000d20


	//   ....[1]....
        /*009c*/ 	.word	0x00000e30


	//   ....[2]....
        /*00a0*/ 	.word	0x00001020


	//   ....[3]....
        /*00a4*/ 	.word	0x00001130


	//   ....[4]....
        /*00a8*/ 	.word	0x00001320


	//   ....[5]....
        /*00ac*/ 	.word	0x00001430


	//   ....[6]....
        /*00b0*/ 	.word	0x00001620


	//   ....[7]....
        /*00b4*/ 	.word	0x00001730


	//   ....[8]....
        /*00b8*/ 	.word	0x000019b0


	//   ....[9]....
        /*00bc*/ 	.word	0x00001ac0


	//   ....[10]....
        /*00c0*/ 	.word	0x00001cc0


	//   ....[11]....
        /*00c4*/ 	.word	0x00001df0


	//   ....[12]....
        /*00c8*/ 	.word	0x00001ff0


	//   ....[13]....
        /*00cc*/ 	.word	0x00002100


	//----- nvinfo : EIATTR_VRC_CTA_INIT_COUNT
	.align		4
.L_55:
        /*00d0*/ 	.byte	0x02, 0x4a
	.zero		1
	.zero		1


	//----- nvinfo : EIATTR_SYSCALL_OFFSETS
	.align		4
        /*00d4*/ 	.byte	0x04, 0x46
        /*00d6*/ 	.short	(.L_57 - .L_56)


	//   ....[0]....
.L_56:
        /*00d8*/ 	.word	0x00000160


	//   ....[1]....
        /*00dc*/ 	.word	0x00000480


	//   ....[2]....
        /*00e0*/ 	.word	0x00000580


	//   ....[3]....
        /*00e4*/ 	.word	0x00000610


	//   ....[4]....
        /*00e8*/ 	.word	0x00000910


	//   ....[5]....
        /*00ec*/ 	.word	0x000009a0


	//   ....[6]....
        /*00f0*/ 	.word	0x00000a70


	//   ....[7]....
        /*00f4*/ 	.word	0x00000b00


	//   ....[8]....
        /*00f8*/ 	.word	0x00000c70


	//   ....[9]....
        /*00fc*/ 	.word	0x00000e80


	//   ....[10]....
        /*0100*/ 	.word	0x00000f20


	//   ....[11]....
        /*0104*/ 	.word	0x00000f90


	//   ....[12]....
        /*0108*/ 	.word	0x00001180


	//   ....[13]....
        /*010c*/ 	.word	0x00001220


	//   ....[14]....
        /*0110*/ 	.word	0x00001290


	//   ....[15]....
        /*0114*/ 	.word	0x00001480


	//   ....[16]....
        /*0118*/ 	.word	0x00001520


	//   ....[17]....
        /*011c*/ 	.word	0x00001590


	//   ....[18]....
        /*0120*/ 	.word	0x00001780


	//   ....[19]....
        /*0124*/ 	.word	0x00001820


	//   ....[20]....
        /*0128*/ 	.word	0x00001910


	//   ....[21]....
        /*012c*/ 	.word	0x00001b00


	//   ....[22]....
        /*0130*/ 	.word	0x00001ba0


	//   ....[23]....
        /*0134*/ 	.word	0x00001c30


	//   ....[24]....
        /*0138*/ 	.word	0x00001e30


	//   ....[25]....
        /*013c*/ 	.word	0x00001ed0


	//   ....[26]....
        /*0140*/ 	.word	0x00001f60


	//   ....[27]....
        /*0144*/ 	.word	0x00002140


	//   ....[28]....
        /*0148*/ 	.word	0x000021e0


	//   ....[29]....
        /*014c*/ 	.word	0x000022b0


	//   ....[30]....
        /*0150*/ 	.word	0x00002440


	//   ....[31]....
        /*0154*/ 	.word	0x000024d0


	//   ....[32]....
        /*0158*/ 	.word	0x00002600


	//   ....[33]....
        /*015c*/ 	.word	0x000027b0


	//   ....[34]....
        /*0160*/ 	.word	0x00002870


	//   ....[35]....
        /*0164*/ 	.word	0x00002b40


	//----- nvinfo : EIATTR_EXIT_INSTR_OFFSETS
	.align		4
.L_57:
        /*0168*/ 	.byte	0x04, 0x1c
        /*016a*/ 	.short	(.L_59 - .L_58)


	//   ....[0]....
.L_58:
        /*016c*/ 	.word	0x00000830


	//   ....[1]....
        /*0170*/ 	.word	0x00002aa0


	//   ....[2]....
        /*0174*/ 	.word	0x00002b50


	//----- nvinfo : EIATTR_CRS_STACK_SIZE
	.align		4
.L_59:
        /*0178*/ 	.byte	0x04, 0x1e
        /*017a*/ 	.short	(.L_61 - .L_60)
.L_60:
        /*017c*/ 	.word	0x00000000


	//----- nvinfo : EIATTR_CBANK_PARAM_SIZE
	.align		4
.L_61:
        /*0180*/ 	.byte	0x03, 0x19
        /*0182*/ 	.short	0x0028


	//----- nvinfo : EIATTR_PARAM_CBANK
	.align		4
        /*0184*/ 	.byte	0x04, 0x0a
        /*0186*/ 	.short	(.L_63 - .L_62)
	.align		4
.L_62:
        /*0188*/ 	.word	index@(.nv.constant0._Z21kernelEncontrarCaminoPiPS_S_iiii)
        /*018c*/ 	.short	0x0380
        /*018e*/ 	.short	0x0028


	//----- nvinfo : EIATTR_SW_WAR
	.align		4
.L_63:
        /*0190*/ 	.byte	0x04, 0x36
        /*0192*/ 	.short	(.L_65 - .L_64)
.L_64:
        /*0194*/ 	.word	0x00000008
.L_65:


//--------------------- .nv.info._Z20kernelGenerarTableroPiii --------------------------
	.section	.nv.info._Z20kernelGenerarTableroPiii,"",@"SHT_CUDA_INFO"
	.sectionflags	@""
	.align	4


	//----- nvinfo : EIATTR_CUDA_API_VERSION
	.align		4
        /*0000*/ 	.byte	0x04, 0x37
        /*0002*/ 	.short	(.L_67 - .L_66)
.L_66:
        /*0004*/ 	.word	0x00000082


	//----- nvinfo : EIATTR_KPARAM_INFO
	.align		4
.L_67:
        /*0008*/ 	.byte	0x04, 0x17
        /*000a*/ 	.short	(.L_69 - .L_68)
.L_68:
        /*000c*/ 	.word	0x00000000
        /*0010*/ 	.short	0x0002
        /*0012*/ 	.short	0x000c
        /*0014*/ 	.byte	0x00, 0xf0, 0x11, 0x00


	//----- nvinfo : EIATTR_KPARAM_INFO
	.align		4
.L_69:
        /*0018*/ 	.byte	0x04, 0x17
        /*001a*/ 	.short	(.L_71 - .L_70)
.L_70:
        /*001c*/ 	.word	0x00000000
        /*0020*/ 	.short	0x0001
        /*0022*/ 	.short	0x0008
        /*0024*/ 	.byte	0x00, 0xf0, 0x11, 0x00


	//----- nvinfo : EIATTR_KPARAM_INFO
	.align		4
.L_71:
        /*0028*/ 	.byte	0x04, 0x17
        /*002a*/ 	.short	(.L_73 - .L_72)
.L_72:
        /*002c*/ 	.word	0x00000000
        /*0030*/ 	.short	0x0000
        /*0032*/ 	.short	0x0000
        /*0034*/ 	.byte	0x00, 0xf5, 0x21, 0x00


	//----- nvinfo : EIATTR_SPARSE_MMA_MASK
	.align		4
.L_73:
        /*0038*/ 	.byte	0x03, 0x50
        /*003a*/ 	.short	0x0000


	//----- nvinfo : EIATTR_MAXREG_COUNT
	.align		4
        /*003c*/ 	.byte	0x03, 0x1b
        /*003e*/ 	.short	0x00ff


	//----- nvinfo : EIATTR_MERCURY_ISA_VERSION
	.align		4
        /*0040*/ 	.byte	0x03, 0x5f
        /*0042*/ 	.short	0x0101


	//----- nvinfo : EIATTR_VRC_CTA_INIT_COUNT
	.align		4
        /*0044*/ 	.byte	0x02, 0x4a
	.zero		1
	.zero		1


	//----- nvinfo : EIATTR_EXIT_INSTR_OFFSETS
	.align		4
        /*0048*/ 	.byte	0x04, 0x1c
        /*004a*/ 	.short	(.L_75 - .L_74)


	//   ....[0]....
.L_74:
        /*004c*/ 	.word	0x000028d0


	//----- nvinfo : EIATTR_CRS_STACK_SIZE
	.align		4
.L_75:
        /*0050*/ 	.byte	0x04, 0x1e
        /*0052*/ 	.short	(.L_77 - .L_76)
.L_76:
        /*0054*/ 	.word	0x00000000


	//----- nvinfo : EIATTR_CBANK_PARAM_SIZE
	.align		4
.L_77:
        /*0058*/ 	.byte	0x03, 0x19
        /*005a*/ 	.short	0x0010


	//----- nvinfo : EIATTR_PARAM_CBANK
	.align		4
        /*005c*/ 	.byte	0x04, 0x0a
        /*005e*/ 	.short	(.L_79 - .L_78)
	.align		4
.L_78:
        /*0060*/ 	.word	index@(.nv.constant0._Z20kernelGenerarTableroPiii)
        /*0064*/ 	.short	0x0380
        /*0066*/ 	.short	0x0010


	//----- nvinfo : EIATTR_SW_WAR
	.align		4
.L_79:
        /*0068*/ 	.byte	0x04, 0x36
        /*006a*/ 	.short	(.L_81 - .L_80)
.L_80:
        /*006c*/ 	.word	0x00000008
.L_81:


//--------------------- .nv.callgraph             --------------------------
	.section	.nv.callgraph,"",@"SHT_CUDA_CALLGRAPH"
	.align	4
	.sectionentsize	8
	.align		4
        /*0000*/ 	.word	0x00000000
	.align		4
        /*0004*/ 	.word	0xffffffff
	.align		4
        /*0008*/ 	.word	index@(_Z21kernelEncontrarCaminoPiPS_S_iiii)
	.align		4
        /*000c*/ 	.word	index@(vprintf)
	.align		4
        /*0010*/ 	.word	index@(_Z21kernelEncontrarCaminoPiPS_S_iiii)
	.align		4
        /*0014*/ 	.word	index@(malloc)
	.align		4
        /*0018*/ 	.word	0x00000000
	.align		4
        /*001c*/ 	.word	0xfffffffe
	.align		4
        /*0020*/ 	.word	0x00000000
	.align		4
        /*0024*/ 	.word	0xfffffffd
	.align		4
        /*0028*/ 	.word	0x00000000
	.align		4
        /*002c*/ 	.word	0xfffffffc


//--------------------- .nv.constant4             --------------------------
	.section	.nv.constant4,"a",@progbits
	.align	8
	.align		8
.nv.constant4:
        /*0000*/ 	.dword	vprintf
	.align		8
        /*0008*/ 	.dword	malloc
	.align		8
        /*0010*/ 	.dword	precalc_xorwow_matrix
	.align		8
        /*0018*/ 	.dword	precalc_xorwow_offset_matrix
	.align		8
        /*0020*/ 	.dword	mrg32k3aM1
	.align		8
        /*0028*/ 	.dword	mrg32k3aM2
	.align		8
        /*0030*/ 	.dword	mrg32k3aM1SubSeq
	.align		8
        /*0038*/ 	.dword	mrg32k3aM2SubSeq
	.align		8
        /*0040*/ 	.dword	mrg32k3aM1Seq
	.align		8
        /*0048*/ 	.dword	mrg32k3aM2Seq
	.align		8
        /*0050*/ 	.dword	$str
	.align		8
        /*0058*/ 	.dword	$str$1
	.align		8
        /*0060*/ 	.dword	$str$2
	.align		8
        /*0068*/ 	.dword	$str$3
	.align		8
        /*0070*/ 	.dword	$str$4
	.align		8
        /*0078*/ 	.dword	$str$5
	.align		8
        /*0080*/ 	.dword	$str$6
	.align		8
        /*0088*/ 	.dword	$str$7
	.align		8
        /*0090*/ 	.dword	$str$8
	.align		8
        /*0098*/ 	.dword	$str$9
	.align		8
        /*00a0*/ 	.dword	$str$10
	.align		8
        /*00a8*/ 	.dword	$str$11
	.align		8
        /*00b0*/ 	.dword	$str$12


//--------------------- .nv.constant3             --------------------------
	.section	.nv.constant3,"a",@progbits
	.align	8
.nv.constant3:
	.type		__cr_lgamma_table,@object
	.size		__cr_lgamma_table,(FILAS - __cr_lgamma_table)
__cr_lgamma_table:
        /*0000*/ 	.byte	0x00, 0x00, 0x00, 0x00, 0x00, 0x00, 0x00, 0x00, 0x00, 0x00, 0x00, 0x00, 0x00, 0x00, 0x00, 0x00
        /*0010*/ 	.byte	0xef, 0x39, 0xfa, 0xfe, 0x42, 0x2e, 0xe6, 0x3f, 0x02, 0x20, 0x2a, 0xfa, 0x0b, 0xab, 0xfc, 0x3f
        /*0020*/ 	.byte	0xf9, 0x2c, 0x92, 0x7c, 0xa7, 0x6c, 0x09, 0x40, 0xc9, 0x79, 0x44, 0x3c, 0x64, 0x26, 0x13, 0x40
        /*0030*/ 	.byte	0xca, 0x01, 0xcf, 0x3a, 0x27, 0x51, 0x1a, 0x40, 0x30, 0xcc, 0x2d, 0xf3, 0xe1, 0x0c, 0x21, 0x40
        /*0040*/ 	.byte	0x0d, 0xb7, 0xfc, 0x82, 0x8e, 0x35, 0x25, 0x40
	.type		FILAS,@object
	.size		FILAS,(COLUMNAS - FILAS)
FILAS:
	.zero		8
	.type		COLUMNAS,@object
	.size		COLUMNAS,(.L_10 - COLUMNAS)
COLUMNAS:
	.zero		8
.L_10:


//--------------------- .text._Z21kernelEncontrarCaminoPiPS_S_iiii --------------------------
	.section	.text._Z21kernelEncontrarCaminoPiPS_S_iiii,"ax",@progbits
	.align	128
        .global         _Z21kernelEncontrarCaminoPiPS_S_iiii
        .type           _Z21kernelEncontrarCaminoPiPS_S_iiii,@function
        .size           _Z21kernelEncontrarCaminoPiPS_S_iiii,(.L_x_61 - _Z21kernelEncontrarCaminoPiPS_S_iiii)
        .other          _Z21kernelEncontrarCaminoPiPS_S_iiii,@"STO_CUDA_ENTRY STV_DEFAULT"
_Z21kernelEncontrarCaminoPiPS_S_iiii:
.text._Z21kernelEncontrarCaminoPiPS_S_iiii:
[----:B------:R-:W0:Y:S01]  /*0000*/  LDC R1, c[0x0][0x37c] ;  /* 0x0000df00ff017b82 */ /* 0x000e220000000800 */
[----:B------:R-:W1:Y:S01]  /*0010*/  LDCU.64 UR38, c[0x0][0x398] ;  /* 0x00007300ff2677ac */ /* 0x000e620008000a00 */
[----:B------:R-:W2:Y:S06]  /*0020*/  S2R R19, SR_TID.X ;  /* 0x0000000000137919 */ /* 0x000eac0000002100 */
[----:B------:R-:W2:Y:S01]  /*0030*/  S2UR UR8, SR_CTAID.X ;  /* 0x00000000000879c3 */ /* 0x000ea20000002500 */
[----:B------:R-:W-:Y:S01]  /*0040*/  MOV R0, 0x8 ;  /* 0x0000000800007802 */ /* 0x000fe20000000f00 */
[----:B------:R-:W3:Y:S01]  /*0050*/  LDCU UR7, c[0x0][0x2fc] ;  /* 0x00005f80ff0777ac */ /* 0x000ee20008000800 */
[----:B0-----:R-:W-:Y:S01]  /*0060*/  VIADD R1, R1, 0xfffffff8 ;  /* 0xfffffff801017836 */ /* 0x001fe20000000000 */
[----:B------:R-:W0:Y:S04]  /*0070*/  LDCU UR6, c[0x0][0x2f8] ;  /* 0x00005f00ff0677ac */ /* 0x000e280008000800 */
[----:B------:R-:W2:Y:S01]  /*0080*/  LDC R18, c[0x0][0x360] ;  /* 0x0000d800ff127b82 */ /* 0x000ea20000000800 */
[----:B------:R-:W4:Y:S07]  /*0090*/  LDCU.64 UR36, c[0x0][0x358] ;  /* 0x00006b00ff2477ac */ /* 0x000f2e0008000a00 */
[----:B------:R2:W4:Y:S01]  /*00a0*/  LDC.64 R2, c[0x4][R0] ;  /* 0x0100000000027b82 */ /* 0x0005220000000a00 */
[----:B-1----:R-:W-:-:S04]  /*00b0*/  UIMAD UR38, UR39, UR38, URZ ;  /* 0x00000026272672a4 */ /* 0x002fc8000f8e02ff */
[----:B------:R-:W-:Y:S01]  /*00c0*/  UIMAD.WIDE UR4, UR38, 0x4, URZ ;  /* 0x00000004260478a5 */ /* 0x000fe2000f8e02ff */
[----:B0-----:R-:W-:-:S05]  /*00d0*/  IADD3 R17, P0, PT, R1, UR6, RZ ;  /* 0x0000000601117c10 */ /* 0x001fca000ff1e0ff */
[----:B------:R-:W-:Y:S01]  /*00e0*/  IMAD.U32 R7, RZ, RZ, UR5 ;  /* 0x00000005ff077e24 */ /* 0x000fe2000f8e00ff */
[----:B------:R-:W-:Y:S01]  /*00f0*/  MOV R6, UR4 ;  /* 0x0000000400067c02 */ /* 0x000fe20008000f00 */
[----:B------:R-:W-:Y:S02]  /*0100*/  IMAD.U32 R5, RZ, RZ, UR5 ;  /* 0x00000005ff057e24 */ /* 0x000fe4000f8e00ff */
[----:B------:R-:W-:Y:S02]  /*0110*/  IMAD.U32 R4, RZ, RZ, UR4 ;  /* 0x00000004ff047e24 */ /* 0x000fe4000f8e00ff */
[----:B------:R-:W-:Y:S02]  /*0120*/  IMAD.MOV.U32 R5, RZ, RZ, R7 ;  /* 0x000000ffff057224 */ /* 0x000fe400078e0007 */
[----:B--2---:R-:W-:Y:S02]  /*0130*/  IMAD R18, R18, UR8, R19 ;  /* 0x0000000812127c24 */ /* 0x004fe4000f8e0213 */
[----:B---3--:R-:W-:-:S07]  /*0140*/  IMAD.X R16, RZ, RZ, UR7, P0 ;  /* 0x00000007ff107e24 */ /* 0x008fce00080e06ff */
[----:B------:R-:W-:-:S07]  /*0150*/  LEPC R20, `(.L_x_0) ;  /* 0x000000001014794e */ /* 0x000fce0000000000 */
[----:B----4-:R-:W-:Y:S05]  /*0160*/  CALL.ABS.NOINC R2 ;  /* 0x0000000002007343 */ /* 0x010fea0003c00000 */
.L_x_0:
[----:B------:R-:W0:Y:S08]  /*0170*/  LDC R0, c[0x0][0x39c] ;  /* 0x0000e700ff007b82 */ /* 0x000e300000000800 */
[----:B------:R-:W1:Y:S01]  /*0180*/  LDC.64 R2, c[0x0][0x390] ;  /* 0x0000e400ff027b82 */ /* 0x000e620000000a00 */
[----:B------:R-:W-:-:S07]  /*0190*/  VIADD R25, R18, 0x1 ;  /* 0x0000000112197836 */ /* 0x000fce0000000000 */
[----:B------:R-:W2:Y:S01]  /*01a0*/  LDC.64 R26, c[0x0][0x3a0] ;  /* 0x0000e800ff1a7b82 */ /* 0x000ea20000000a00 */
[----:B0-----:R-:W-:-:S04]  /*01b0*/  IABS R10, R0 ;  /* 0x00000000000a7213 */ /* 0x001fc80000000000 */
[----:B------:R-:W0:Y:S01]  /*01c0*/  I2F.RP R8, R10 ;  /* 0x0000000a00087306 */ /* 0x000e220000209400 */
[----:B-1----:R1:W5:Y:S01]  /*01d0*/  LDG.E R2, desc[UR36][R2.64] ;  /* 0x0000002402027981 */ /* 0x002362000c1e1900 */
[----:B------:R-:W-:Y:S02]  /*01e0*/  IMAD.MOV.U32 R28, RZ, RZ, R4 ;  /* 0x000000ffff1c7224 */ /* 0x000fe400078e0004 */
[----:B------:R-:W-:-:S04]  /*01f0*/  IMAD.MOV.U32 R29, RZ, RZ, R5 ;  /* 0x000000ffff1d7224 */ /* 0x000fc800078e0005 */
[----:B0-----:R-:W0:Y:S02]  /*0200*/  MUFU.RCP R8, R8 ;  /* 0x0000000800087308 */ /* 0x001e240000001000 */
[----:B0-----:R-:W-:-:S06]  /*0210*/  IADD3 R6, PT, PT, R8, 0xffffffe, RZ ;  /* 0x0ffffffe08067810 */ /* 0x001fcc0007ffe0ff */
[----:B------:R0:W3:Y:S02]  /*0220*/  F2I.FTZ.U32.TRUNC.NTZ R7, R6 ;  /* 0x0000000600077305 */ /* 0x0000e4000021f000 */
[----:B0-----:R-:W-:Y:S02]  /*0230*/  IMAD.MOV.U32 R6, RZ, RZ, RZ ;  /* 0x000000ffff067224 */ /* 0x001fe400078e00ff */
[----:B---3--:R-:W-:-:S04]  /*0240*/  IMAD.MOV R9, RZ, RZ, -R7 ;  /* 0x000000ffff097224 */ /* 0x008fc800078e0a07 */
[----:B-1----:R-:W-:Y:S01]  /*0250*/  IMAD R3, R9, R10, RZ ;  /* 0x0000000a09037224 */ /* 0x002fe200078e02ff */
[----:B------:R-:W-:-:S03]  /*0260*/  IABS R9, R25 ;  /* 0x0000001900097213 */ /* 0x000fc60000000000 */
[----:B------:R-:W-:Y:S01]  /*0270*/  IMAD.HI.U32 R7, R7, R3, R6 ;  /* 0x0000000307077227 */ /* 0x000fe200078e0006 */
[----:B------:R-:W-:Y:S02]  /*0280*/  MOV R3, R9 ;  /* 0x0000000900037202 */ /* 0x000fe40000000f00 */
[----:B------:R-:W-:-:S03]  /*0290*/  LOP3.LUT R6, R25, R0, RZ, 0x3c, !PT ;  /* 0x0000000019067212 */ /* 0x000fc600078e3cff */
[----:B------:R-:W-:Y:S01]  /*02a0*/  IMAD.HI.U32 R7, R7, R3, RZ ;  /* 0x0000000307077227 */ /* 0x000fe200078e00ff */
[----:B------:R-:W-:-:S03]  /*02b0*/  ISETP.GE.AND P2, PT, R6, RZ, PT ;  /* 0x000000ff0600720c */ /* 0x000fc60003f46270 */
[----:B------:R-:W-:-:S04]  /*02c0*/  IMAD.MOV R8, RZ, RZ, -R7 ;  /* 0x000000ffff087224 */ /* 0x000fc800078e0a07 */
[----:B------:R-:W-:-:S05]  /*02d0*/  IMAD R3, R10, R8, R3 ;  /* 0x000000080a037224 */ /* 0x000fca00078e0203 */
[----:B------:R-:W-:-:S13]  /*02e0*/  ISETP.GT.U32.AND P1, PT, R10, R3, PT ;  /* 0x000000030a00720c */ /* 0x000fda0003f24070 */
[----:B------:R-:W-:Y:S02]  /*02f0*/  @!P1 IMAD.IADD R3, R3, 0x1, -R10 ;  /* 0x0000000103039824 */ /* 0x000fe400078e0a0a */
[----:B------:R-:W-:Y:S01]  /*0300*/  @!P1 VIADD R7, R7, 0x1 ;  /* 0x0000000107079836 */ /* 0x000fe20000000000 */
[----:B------:R-:W-:Y:S02]  /*0310*/  ISETP.NE.AND P1, PT, R0, RZ, PT ;  /* 0x000000ff0000720c */ /* 0x000fe40003f25270 */
[----:B------:R-:W-:Y:S02]  /*0320*/  ISETP.GE.U32.AND P0, PT, R3, R10, PT ;  /* 0x0000000a0300720c */ /* 0x000fe40003f06070 */
[----:B------:R-:W2:Y:S11]  /*0330*/  LDC R3, c[0x0][0x398] ;  /* 0x0000e600ff037b82 */ /* 0x000eb60000000800 */
[----:B------:R-:W-:-:S02]  /*0340*/  @P0 IADD3 R7, PT, PT, R7, 0x1, RZ ;  /* 0x0000000107070810 */ /* 0x000fc40007ffe0ff */
[----:B------:R-:W-:-:S03]  /*0350*/  ISETP.NE.AND P0, PT, R19, RZ, PT ;  /* 0x000000ff1300720c */ /* 0x000fc60003f05270 */
[----:B------:R-:W-:Y:S01]  /*0360*/  @!P2 IMAD.MOV R7, RZ, RZ, -R7 ;  /* 0x000000ffff07a224 */ /* 0x000fe200078e0a07 */
[----:B------:R-:W-:-:S04]  /*0370*/  @!P1 LOP3.LUT R7, RZ, R0, RZ, 0x33, !PT ;  /* 0x00000000ff079212 */ /* 0x000fc800078e33ff */
[----:B------:R-:W-:Y:S01]  /*0380*/  MOV R24, R7 ;  /* 0x0000000700187202 */ /* 0x000fe20000000f00 */
[----:B------:R-:W-:Y:S02]  /*0390*/  IMAD.MOV R23, RZ, RZ, -R7 ;  /* 0x000000ffff177224 */ /* 0x000fe400078e0a07 */
[-C--:B--2---:R-:W-:Y:S02]  /*03a0*/  IMAD R22, R3, R26.reuse, R3 ;  /* 0x0000001a03167224 */ /* 0x084fe400078e0203 */
[C---:B------:R-:W-:Y:S02]  /*03b0*/  IMAD R23, R0.reuse, R23, R25 ;  /* 0x0000001700177224 */ /* 0x040fe400078e0219 */
[--C-:B------:R-:W-:Y:S02]  /*03c0*/  IMAD R26, R0, R26, R27.reuse ;  /* 0x0000001a001a7224 */ /* 0x100fe400078e021b */
[----:B------:R-:W-:Y:S01]  /*03d0*/  IMAD.IADD R22, R22, 0x1, R27 ;  /* 0x0000000116167824 */ /* 0x000fe200078e021b */
[----:B------:R-:W-:Y:S06]  /*03e0*/  @P0 BRA `(.L_x_1) ;  /* 0x0000000000380947 */ /* 0x000fec0003800000 */
[----:B------:R-:W-:Y:S01]  /*03f0*/  MOV R6, 0x8 ;  /* 0x0000000800067802 */ /* 0x000fe20000000f00 */
[----:B------:R-:W-:-:S05]  /*0400*/  UIMAD.WIDE UR4, UR38, 0x8, URZ ;  /* 0x00000008260478a5 */ /* 0x000fca000f8e02ff */
[----:B------:R-:W0:Y:S01]  /*0410*/  LDC.64 R6, c[0x4][R6] ;  /* 0x0100000006067b82 */ /* 0x000e220000000a00 */
[----:B------:R-:W-:Y:S01]  /*0420*/  IMAD.U32 R9, RZ, RZ, UR5 ;  /* 0x00000005ff097e24 */ /* 0x000fe2000f8e00ff */
[----:B------:R-:W-:Y:S01]  /*0430*/  MOV R5, UR5 ;  /* 0x0000000500057c02 */ /* 0x000fe20008000f00 */
[----:B------:R-:W-:Y:S02]  /*0440*/  IMAD.U32 R4, RZ, RZ, UR4 ;  /* 0x00000004ff047e24 */ /* 0x000fe4000f8e00ff */
[----:B------:R-:W-:Y:S02]  /*0450*/  IMAD.U32 R8, RZ, RZ, UR4 ;  /* 0x00000004ff087e24 */ /* 0x000fe4000f8e00ff */
[----:B------:R-:W-:-:S07]  /*0460*/  IMAD.MOV.U32 R5, RZ, RZ, R9 ;  /* 0x000000ffff057224 */ /* 0x000fce00078e0009 */
[----:B------:R-:W-:-:S07]  /*0470*/  LEPC R20, `(.L_x_2) ;  /* 0x000000001014794e */ /* 0x000fce0000000000 */
[----:B0----5:R-:W-:Y:S05]  /*0480*/  CALL.ABS.NOINC R6 ;  /* 0x0000000006007343 */ /* 0x021fea0003c00000 */
.L_x_2:
[----:B------:R-:W0:Y:S01]  /*0490*/  S2UR UR5, SR_CgaCtaId ;  /* 0x00000000000579c3 */ /* 0x000e220000008800 */
[----:B------:R-:W-:Y:S02]  /*04a0*/  UMOV UR4, 0x400 ;  /* 0x0000040000047882 */ /* 0x000fe40000000000 */
[----:B0-----:R-:W-:-:S09]  /*04b0*/  ULEA UR4, UR5, UR4, 0x18 ;  /* 0x0000000405047291 */ /* 0x001fd2000f8ec0ff */
[----:B------:R0:W-:Y:S03]  /*04c0*/  STS.64 [UR4], R4 ;  /* 0x00000004ff007988 */ /* 0x0001e60008000a04 */
.L_x_1:
[----:B------:R-:W-:Y:S05]  /*04d0*/  WARPSYNC.ALL ;  /* 0x0000000000007948 */ /* 0x000fea0003800000 */
[----:B------:R-:W-:Y:S01]  /*04e0*/  MOV R19, 0x0 ;  /* 0x0000000000137802 */ /* 0x000fe20000000f00 */
[----:B------:R-:W-:Y:S01]  /*04f0*/  BAR.SYNC.DEFER_BLOCKING 0x0 ;  /* 0x0000000000007b1d */ /* 0x000fe20000010000 */
[----:B------:R-:W-:Y:S02]  /*0500*/  IMAD.MOV.U32 R6, RZ, RZ, R17 ;  /* 0x000000ffff067224 */ /* 0x000fe400078e0011 */
[----:B------:R-:W-:-:S05]  /*0510*/  IMAD.MOV.U32 R7, RZ, RZ, R16 ;  /* 0x000000ffff077224 */ /* 0x000fca00078e0010 */
[----:B------:R1:W2:Y:S01]  /*0520*/  LDC.64 R8, c[0x4][R19] ;  /* 0x0100000013087b82 */ /* 0x0002a20000000a00 */
[----:B------:R-:W0:Y:S01]  /*0530*/  LDCU.64 UR4, c[0x4][0x50] ;  /* 0x01000a00ff0477ac */ /* 0x000e220008000a00 */
[----:B------:R1:W-:Y:S01]  /*0540*/  STL [R1], R26 ;  /* 0x0000001a01007387 */ /* 0x0003e20000100800 */
[----:B0-----:R-:W-:Y:S01]  /*0550*/  MOV R4, UR4 ;  /* 0x0000000400047c02 */ /* 0x001fe20008000f00 */
[----:B-1----:R-:W-:-:S07]  /*0560*/  IMAD.U32 R5, RZ, RZ, UR5 ;  /* 0x00000005ff057e24 */ /* 0x002fce000f8e00ff */
[----:B------:R-:W-:-:S07]  /*0570*/  LEPC R20, `(.L_x_3) ;  /* 0x000000001014794e */ /* 0x000fce0000000000 */
[----:B--2--5:R-:W-:Y:S05]  /*0580*/  CALL.ABS.NOINC R8 ;  /* 0x0000000008007343 */ /* 0x024fea0003c00000 */
.L_x_3:
[----:B------:R0:W-:Y:S01]  /*0590*/  STL [R1], R22 ;  /* 0x0000001601007387 */ /* 0x0001e20000100800 */
[----:B------:R0:W1:Y:S01]  /*05a0*/  LDC.64 R8, c[0x4][R19] ;  /* 0x0100000013087b82 */ /* 0x0000620000000a00 */
[----:B------:R-:W2:Y:S01]  /*05b0*/  LDCU.64 UR4, c[0x4][0x58] ;  /* 0x01000b00ff0477ac */ /* 0x000ea20008000a00 */
[----:B------:R-:W-:Y:S02]  /*05c0*/  IMAD.MOV.U32 R6, RZ, RZ, R17 ;  /* 0x000000ffff067224 */ /* 0x000fe400078e0011 */
[----:B------:R-:W-:Y:S01]  /*05d0*/  IMAD.MOV.U32 R7, RZ, RZ, R16 ;  /* 0x000000ffff077224 */ /* 0x000fe200078e0010 */
[----:B--2---:R-:W-:Y:S01]  /*05e0*/  MOV R4, UR4 ;  /* 0x0000000400047c02 */ /* 0x004fe20008000f00 */
[----:B0-----:R-:W-:-:S07]  /*05f0*/  IMAD.U32 R5, RZ, RZ, UR5 ;  /* 0x00000005ff057e24 */ /* 0x001fce000f8e00ff */
[----:B------:R-:W-:-:S07]  /*0600*/  LEPC R20, `(.L_x_4) ;  /* 0x000000001014794e */ /* 0x000fce0000000000 */
[----:B-1----:R-:W-:Y:S05]  /*0610*/  CALL.ABS.NOINC R8 ;  /* 0x0000000008007343 */ /* 0x002fea0003c00000 */
.L_x_4:
[----:B------:R-:W0:Y:S02]  /*0620*/  LDC.64 R6, c[0x0][0x380] ;  /* 0x0000e000ff067b82 */ /* 0x000e240000000a00 */
[----:B0-----:R-:W-:-:S04]  /*0630*/  IMAD.WIDE R4, R18, 0x4, R6 ;  /* 0x0000000412047825 */ /* 0x001fc800078e0206 */
[----:B------:R-:W-:Y:S02]  /*0640*/  IMAD.WIDE R26, R26, 0x4, R6 ;  /* 0x000000041a1a7825 */ /* 0x000fe400078e0206 */
[----:B------:R-:W2:Y:S04]  /*0650*/  LDG.E R4, desc[UR36][R4.64] ;  /* 0x0000002404047981 */ /* 0x000ea8000c1e1900 */
[----:B------:R-:W2:Y:S02]  /*0660*/  LDG.E R27, desc[UR36][R26.64] ;  /* 0x000000241a1b7981 */ /* 0x000ea4000c1e1900 */
[----:B--2---:R-:W-:-:S13]  /*0670*/  ISETP.NE.AND P0, PT, R4, R27, PT ;  /* 0x0000001b0400720c */ /* 0x004fda0003f05270 */
[----:B------:R-:W-:Y:S05]  /*0680*/  @P0 BRA `(.L_x_5) ;  /* 0x0000002400080947 */ /* 0x000fea0003800000 */
[----:B------:R-:W0:Y:S01]  /*0690*/  LDC R6, c[0x0][0x39c] ;  /* 0x0000e700ff067b82 */ /* 0x000e220000000800 */
[----:B------:R-:W-:Y:S02]  /*06a0*/  IABS R9, R25 ;  /* 0x0000001900097213 */ /* 0x000fe40000000000 */
[----:B------:R-:W-:Y:S02]  /*06b0*/  ISETP.GE.AND P2, PT, R25, RZ, PT ;  /* 0x000000ff1900720c */ /* 0x000fe40003f46270 */
[----:B0-----:R-:W-:Y:S02]  /*06c0*/  IABS R7, R6 ;  /* 0x0000000600077213 */ /* 0x001fe40000000000 */
[----:B------:R-:W-:Y:S02]  /*06d0*/  ISETP.NE.AND P1, PT, R6, RZ, PT ;  /* 0x000000ff0600720c */ /* 0x000fe40003f25270 */
[----:B------:R-:W0:Y:S08]  /*06e0*/  I2F.RP R8, R7 ;  /* 0x0000000700087306 */ /* 0x000e300000209400 */
[----:B0-----:R-:W0:Y:S02]  /*06f0*/  MUFU.RCP R8, R8 ;  /* 0x0000000800087308 */ /* 0x001e240000001000 */
[----:B0-----:R-:W-:-:S06]  /*0700*/  IADD3 R4, PT, PT, R8, 0xffffffe, RZ ;  /* 0x0ffffffe08047810 */ /* 0x001fcc0007ffe0ff */
[----:B------:R0:W1:Y:S02]  /*0710*/  F2I.FTZ.U32.TRUNC.NTZ R5, R4 ;  /* 0x0000000400057305 */ /* 0x000064000021f000 */
[----:B0-----:R-:W-:Y:S02]  /*0720*/  IMAD.MOV.U32 R4, RZ, RZ, RZ ;  /* 0x000000ffff047224 */ /* 0x001fe400078e00ff */
[----:B-1----:R-:W-:-:S04]  /*0730*/  IMAD.MOV R0, RZ, RZ, -R5 ;  /* 0x000000ffff007224 */ /* 0x002fc800078e0a05 */
[----:B------:R-:W-:-:S04]  /*0740*/  IMAD R3, R0, R7, RZ ;  /* 0x0000000700037224 */ /* 0x000fc800078e02ff */
[----:B------:R-:W-:-:S04]  /*0750*/  IMAD.HI.U32 R0, R5, R3, R4 ;  /* 0x0000000305007227 */ /* 0x000fc800078e0004 */
[----:B------:R-:W-:-:S04]  /*0760*/  IMAD.MOV.U32 R3, RZ, RZ, R9 ;  /* 0x000000ffff037224 */ /* 0x000fc800078e0009 */
[----:B------:R-:W-:-:S05]  /*0770*/  IMAD.HI.U32 R0, R0, R3, RZ ;  /* 0x0000000300007227 */ /* 0x000fca00078e00ff */
[----:B------:R-:W-:-:S05]  /*0780*/  IADD3 R0, PT, PT, -R0, RZ, RZ ;  /* 0x000000ff00007210 */ /* 0x000fca0007ffe1ff */
[----:B------:R-:W-:-:S05]  /*0790*/  IMAD R0, R7, R0, R3 ;  /* 0x0000000007007224 */ /* 0x000fca00078e0203 */
[----:B------:R-:W-:-:S13]  /*07a0*/  ISETP.GT.U32.AND P0, PT, R7, R0, PT ;  /* 0x000000000700720c */ /* 0x000fda0003f04070 */
[----:B------:R-:W-:-:S05]  /*07b0*/  @!P0 IMAD.IADD R0, R0, 0x1, -R7 ;  /* 0x0000000100008824 */ /* 0x000fca00078e0a07 */
[----:B------:R-:W-:-:S13]  /*07c0*/  ISETP.GT.U32.AND P0, PT, R7, R0, PT ;  /* 0x000000000700720c */ /* 0x000fda0003f04070 */
[----:B------:R-:W-:Y:S01]  /*07d0*/  @!P0 IMAD.IADD R0, R0, 0x1, -R7 ;  /* 0x0000000100008824 */ /* 0x000fe200078e0a07 */
[----:B------:R-:W-:-:S03]  /*07e0*/  ISETP.GE.AND P0, PT, R18, UR38, PT ;  /* 0x0000002612007c0c */ /* 0x000fc6000bf06270 */
[----:B------:R-:W-:Y:S01]  /*07f0*/  @!P2 IMAD.MOV R0, RZ, RZ, -R0 ;  /* 0x000000ffff00a224 */ /* 0x000fe200078e0a00 */
[-C--:B------:R-:W-:Y:S02]  /*0800*/  ISETP.GE.OR P0, PT, R23, R6.reuse, P0 ;  /* 0x000000061700720c */ /* 0x080fe40000706670 */
[----:B------:R-:W-:-:S04]  /*0810*/  @!P1 LOP3.LUT R0, RZ, R6, RZ, 0x33, !PT ;  /* 0x00000006ff009212 */ /* 0x000fc800078e33ff */
[----:B------:R-:W-:-:S13]  /*0820*/  ISETP.EQ.OR P0, PT, R0, RZ, P0 ;  /* 0x000000ff0000720c */ /* 0x000fda0000702670 */
[----:B------:R-:W-:Y:S05]  /*0830*/  @P0 EXIT ;  /* 0x000000000000094d */ /* 0x000fea0003800000 */
[----:B------:R-:W-:-:S07]  /*0840*/  HFMA2 R19, -RZ, RZ, 0, 0 ;  /* 0x00000000ff137431 */ /* 0x000fce00000001ff */
.L_x_46:
[----:B------:R-:W-:Y:S05]  /*0850*/  YIELD ;  /* 0x0000000000007946 */ /* 0x000fea0003800000 */
[----:B------:R-:W0:Y:S01]  /*0860*/  LDCU UR4, c[0x0][0x2f8] ;  /* 0x00005f00ff0477ac */ /* 0x000e220008000800 */
[----:B------:R-:W-:Y:S01]  /*0870*/  MOV R26, 0x0 ;  /* 0x00000000001a7802 */ /* 0x000fe20000000f00 */
[----:B------:R-:W-:Y:S01]  /*0880*/  IMAD.MOV.U32 R7, RZ, RZ, R16 ;  /* 0x000000ffff077224 */ /* 0x000fe200078e0010 */
[----:B------:R-:W-:Y:S02]  /*0890*/  MOV R6, R17 ;  /* 0x0000001100067202 */ /* 0x000fe40000000f00 */
[----:B------:R1:W2:Y:S01]  /*08a0*/  LDC.64 R8, c[0x4][R26] ;  /* 0x010000001a087b82 */ /* 0x0002a20000000a00 */
[----:B0-----:R-:W-:Y:S01]  /*08b0*/  VIADD R30, R17, -UR4 ;  /* 0x80000004111e7c36 */ /* 0x001fe20008000000 */
[----:B------:R-:W0:Y:S04]  /*08c0*/  LDCU.64 UR4, c[0x4][0x58] ;  /* 0x01000b00ff0477ac */ /* 0x000e280008000a00 */
[----:B------:R1:W-:Y:S01]  /*08d0*/  STL [R30], R22 ;  /* 0x000000161e007387 */ /* 0x0003e20000100800 */
[----:B0-----:R-:W-:-:S02]  /*08e0*/  IMAD.U32 R4, RZ, RZ, UR4 ;  /* 0x00000004ff047e24 */ /* 0x001fc4000f8e00ff */
[----:B-1----:R-:W-:-:S07]  /*08f0*/  IMAD.U32 R5, RZ, RZ, UR5 ;  /* 0x00000005ff057e24 */ /* 0x002fce000f8e00ff */
[----:B------:R-:W-:-:S07]  /*0900*/  LEPC R20, `(.L_x_6) ;  /* 0x000000001014794e */ /* 0x000fce0000000000 */
[----:B--2---:R-:W-:Y:S05]  /*0910*/  CALL.ABS.NOINC R8 ;  /* 0x0000000008007343 */ /* 0x004fea0003c00000 */
.L_x_6:
[----:B------:R0:W-:Y:S01]  /*0920*/  STL [R30], R25 ;  /* 0x000000191e007387 */ /* 0x0001e20000100800 */
[----:B------:R0:W1:Y:S01]  /*0930*/  LDC.64 R8, c[0x4][R26] ;  /* 0x010000001a087b82 */ /* 0x0000620000000a00 */
[----:B------:R-:W2:Y:S01]  /*0940*/  LDCU.64 UR4, c[0x4][0x60] ;  /* 0x01000c00ff0477ac */ /* 0x000ea20008000a00 */
[----:B------:R-:W-:Y:S01]  /*0950*/  MOV R6, R17 ;  /* 0x0000001100067202 */ /* 0x000fe20000000f00 */
[----:B------:R-:W-:Y:S02]  /*0960*/  IMAD.MOV.U32 R7, RZ, RZ, R16 ;  /* 0x000000ffff077224 */ /* 0x000fe400078e0010 */
[----:B--2---:R-:W-:Y:S02]  /*0970*/  IMAD.U32 R4, RZ, RZ, UR4 ;  /* 0x00000004ff047e24 */ /* 0x004fe4000f8e00ff */
[----:B0-----:R-:W-:-:S07]  /*0980*/  IMAD.U32 R5, RZ, RZ, UR5 ;  /* 0x00000005ff057e24 */ /* 0x001fce000f8e00ff */
[----:B------:R-:W-:-:S07]  /*0990*/  LEPC R20, `(.L_x_7) ;  /* 0x000000001014794e */ /* 0x000fce0000000000 */
[----:B-1----:R-:W-:Y:S05]  /*09a0*/  CALL.ABS.NOINC R8 ;  /* 0x0000000008007343 */ /* 0x002fea0003c00000 */
.L_x_7:
[----:B------:R-:W0:Y:S01]  /*09b0*/  LDCU UR6, c[0x0][0x39c] ;  /* 0x00007380ff0677ac */ /* 0x000e220008000800 */
[----:B------:R-:W-:Y:S01]  /*09c0*/  BSSY.RECONVERGENT B8, `(.L_x_8) ;  /* 0x00001ed000087945 */ /* 0x000fe20003800200 */
[----:B------:R-:W0:Y:S02]  /*09d0*/  LDCU.64 UR4, c[0x0][0x3a0] ;  /* 0x00007400ff0477ac */ /* 0x000e240008000a00 */
[----:B0-----:R-:W-:-:S06]  /*09e0*/  UIMAD UR4, UR6, UR4, UR5 ;  /* 0x00000004060472a4 */ /* 0x001fcc000f8e0205 */
[----:B------:R-:W-:-:S13]  /*09f0*/  ISETP.NE.AND P0, PT, R25, UR4, PT ;  /* 0x0000000419007c0c */ /* 0x000fda000bf05270 */
[----:B------:R-:W-:Y:S05]  /*0a00*/  @P0 BRA `(.L_x_9) ;  /* 0x00000018003c0947 */ /* 0x000fea0003800000 */
[----:B------:R0:W1:Y:S01]  /*0a10*/  LDC.64 R8, c[0x4][R26] ;  /* 0x010000001a087b82 */ /* 0x0000620000000a00 */
[----:B------:R-:W2:Y:S01]  /*0a20*/  LDCU.64 UR4, c[0x4][0x68] ;  /* 0x01000d00ff0477ac */ /* 0x000ea20008000a00 */
[----:B------:R-:W-:Y:S01]  /*0a30*/  CS2R R6, SRZ ;  /* 0x0000000000067805 */ /* 0x000fe2000001ff00 */
[----:B--2---:R-:W-:Y:S02]  /*0a40*/  IMAD.U32 R4, RZ, RZ, UR4 ;  /* 0x00000004ff047e24 */ /* 0x004fe4000f8e00ff */
[----:B0-----:R-:W-:-:S07]  /*0a50*/  IMAD.U32 R5, RZ, RZ, UR5 ;  /* 0x00000005ff057e24 */ /* 0x001fce000f8e00ff */
[----:B------:R-:W-:-:S07]  /*0a60*/  LEPC R20, `(.L_x_10) ;  /* 0x000000001014794e */ /* 0x000fce0000000000 */
[----:B-1----:R-:W-:Y:S05]  /*0a70*/  CALL.ABS.NOINC R8 ;  /* 0x0000000008007343 */ /* 0x002fea0003c00000 */
.L_x_10:
[----:B------:R0:W-:Y:S01]  /*0a80*/  STL [R30], R19 ;  /* 0x000000131e007387 */ /* 0x0001e20000100800 */
[----:B------:R-:W1:Y:S01]  /*0a90*/  LDC.64 R26, c[0x4][R26] ;  /* 0x010000001a1a7b82 */ /* 0x000e620000000a00 */
[----:B------:R-:W2:Y:S01]  /*0aa0*/  LDCU.64 UR4, c[0x4][0x70] ;  /* 0x01000e00ff0477ac */ /* 0x000ea20008000a00 */
[----:B------:R-:W-:Y:S02]  /*0ab0*/  IMAD.MOV.U32 R6, RZ, RZ, R17 ;  /* 0x000000ffff067224 */ /* 0x000fe400078e0011 */
[----:B------:R-:W-:Y:S01]  /*0ac0*/  IMAD.MOV.U32 R7, RZ, RZ, R16 ;  /* 0x000000ffff077224 */ /* 0x000fe200078e0010 */
[----:B--2---:R-:W-:Y:S01]  /*0ad0*/  MOV R4, UR4 ;  /* 0x0000000400047c02 */ /* 0x004fe20008000f00 */
[----:B0-----:R-:W-:-:S07]  /*0ae0*/  IMAD.U32 R5, RZ, RZ, UR5 ;  /* 0x00000005ff057e24 */ /* 0x001fce000f8e00ff */
[----:B------:R-:W-:-:S07]  /*0af0*/  LEPC R20, `(.L_x_11) ;  /* 0x000000001014794e */ /* 0x000fce0000000000 */
[----:B-1----:R-:W-:Y:S05]  /*0b00*/  CALL.ABS.NOINC R26 ;  /* 0x000000001a007343 */ /* 0x002fea0003c00000 */
.L_x_11:
[----:B------:R-:W-:Y:S01]  /*0b10*/  ISETP.GE.AND P0, PT, R19, 0x1, PT ;  /* 0x000000011300780c */ /* 0x000fe20003f06270 */
[----:B------:R-:W-:-:S12]  /*0b20*/  BSSY B7, `(.L_x_12) ;  /* 0x000016d000077945 */ /* 0x000fd80003800000 */
[----:B------:R-:W-:Y:S05]  /*0b30*/  @!P0 BRA `(.L_x_13) ;  /* 0x0000001400ac8947 */ /* 0x000fea0003800000 */
[----:B------:R-:W-:Y:S01]  /*0b40*/  ISETP.GE.U32.AND P0, PT, R19, 0x4, PT ;  /* 0x000000041300780c */ /* 0x000fe20003f06070 */
[----:B------:R-:W-:Y:S01]  /*0b50*/  BSSY B6, `(.L_x_14) ;  /* 0x00000d2000067945 */ /* 0x000fe20003800000 */
[----:B------:R-:W-:-:S11]  /*0b60*/  HFMA2 R23, -RZ, RZ, 0, 0 ;  /* 0x00000000ff177431 */ /* 0x000fd600000001ff */
[----:B------:R-:W-:Y:S05]  /*0b70*/  @!P0 BRA `(.L_x_15) ;  /* 0x0000000c003c8947 */ /* 0x000fea0003800000 */
[----:B------:R-:W-:Y:S02]  /*0b80*/  LOP3.LUT R26, R19, 0x7ffffffc, RZ, 0xc0, !PT ;  /* 0x7ffffffc131a7812 */ /* 0x000fe400078ec0ff */
[----:B------:R-:W-:-:S03]  /*0b90*/  CS2R R24, SRZ ;  /* 0x0000000000187805 */ /* 0x000fc6000001ff00 */
[----:B------:R-:W-:-:S07]  /*0ba0*/  IMAD.MOV R26, RZ, RZ, -R26 ;  /* 0x000000ffff1a7224 */ /* 0x000fce00078e0a1a */
.L_x_28:
[----:B------:R-:W-:Y:S01]  /*0bb0*/  MOV R22, 0x0 ;  /* 0x0000000000167802 */ /* 0x000fe20000000f00 */
[----:B------:R-:W-:Y:S05]  /*0bc0*/  YIELD ;  /* 0x0000000000007946 */ /* 0x000fea0003800000 */
[----:B------:R0:W1:Y:S01]  /*0bd0*/  LDC.64 R8, c[0x4][R22] ;  /* 0x0100000016087b82 */ /* 0x0000620000000a00 */
[----:B------:R-:W2:Y:S01]  /*0be0*/  LDCU.64 UR4, c[0x4][0x78] ;  /* 0x01000f00ff0477ac */ /* 0x000ea20008000a00 */
[----:B------:R-:W-:Y:S01]  /*0bf0*/  VIADD R26, R26, 0x4 ;  /* 0x000000041a1a7836 */ /* 0x000fe20000000000 */
[----:B------:R-:W-:Y:S02]  /*0c00*/  LOP3.LUT R23, R19, 0x7ffffffc, RZ, 0xc0, !PT ;  /* 0x7ffffffc13177812 */ /* 0x000fe400078ec0ff */
[----:B------:R-:W-:-:S02]  /*0c10*/  CS2R R6, SRZ ;  /* 0x0000000000067805 */ /* 0x000fc4000001ff00 */
[----:B------:R-:W-:-:S04]  /*0c20*/  ISETP.NE.AND P0, PT, R26, RZ, PT ;  /* 0x000000ff1a00720c */ /* 0x000fc80003f05270 */
[----:B------:R-:W-:Y:S01]  /*0c30*/  P2R R0, PR, RZ, 0x1 ;  /* 0x00000001ff007803 */ /* 0x000fe20000000000 */
[----:B--2---:R-:W-:Y:S01]  /*0c40*/  IMAD.U32 R4, RZ, RZ, UR4 ;  /* 0x00000004ff047e24 */ /* 0x004fe2000f8e00ff */
[----:B0-----:R-:W-:-:S07]  /*0c50*/  MOV R5, UR5 ;  /* 0x0000000500057c02 */ /* 0x001fce0008000f00 */
[----:B------:R-:W-:-:S07]  /*0c60*/  LEPC R20, `(.L_x_16) ;  /* 0x000000001014794e */ /* 0x000fce0000000000 */
[----:B-1----:R-:W-:Y:S05]  /*0c70*/  CALL.ABS.NOINC R8 ;  /* 0x0000000008007343 */ /* 0x002fea0003c00000 */
.L_x_16:
[----:B------:R-:W0:Y:S01]  /*0c80*/  S2UR UR5, SR_CgaCtaId ;  /* 0x00000000000579c3 */ /* 0x000e220000008800 */
[----:B------:R-:W-:Y:S01]  /*0c90*/  UMOV UR4, 0x400 ;  /* 0x0000040000047882 */ /* 0x000fe20000000000 */
[----:B------:R-:W-:Y:S01]  /*0ca0*/  IADD3 R30, P0, PT, R28, R24, RZ ;  /* 0x000000181c1e7210 */ /* 0x000fe20007f1e0ff */
[----:B0-----:R-:W-:-:S09]  /*0cb0*/  ULEA UR4, UR5, UR4, 0x18 ;  /* 0x0000000405047291 */ /* 0x001fd2000f8ec0ff */
[----:B------:R-:W0:Y:S01]  /*0cc0*/  LDS.64 R4, [UR4] ;  /* 0x00000004ff047984 */ /* 0x000e220008000a00 */
[----:B------:R-:W-:-:S05]  /*0cd0*/  IMAD.X R31, R29, 0x1, R25, P0 ;  /* 0x000000011d1f7824 */ /* 0x000fca00000e0619 */
[----:B------:R-:W2:Y:S01]  /*0ce0*/  LD.E R3, desc[UR36][R30.64] ;  /* 0x000000241e037980 */ /* 0x000ea2000c101900 */
[----:B0-----:R-:W-:-:S06]  /*0cf0*/  IMAD.WIDE R4, R2, 0x8, R4 ;  /* 0x0000000802047825 */ /* 0x001fcc00078e0204 */
[----:B------:R-:W3:Y:S01]  /*0d00*/  LD.E.64 R4, desc[UR36][R4.64] ;  /* 0x0000002404047980 */ /* 0x000ee2000c101b00 */
[----:B------:R-:W0:Y:S01]  /*0d10*/  S2R R9, SR_LANEID ;  /* 0x0000000000097919 */ /* 0x000e220000000000 */
[----:B------:R-:W-:Y:S02]  /*0d20*/  VOTEU.ANY UR4, UPT, PT ;  /* 0x0000000000047886 */ /* 0x000fe400038e0100 */
[----:B------:R-:W0:Y:S01]  /*0d30*/  FLO.U32 R0, UR4 ;  /* 0x0000000400007d00 */ /* 0x000e2200080e0000 */
[----:B------:R-:W1:Y:S07]  /*0d40*/  LDC.64 R6, c[0x0][0x390] ;  /* 0x0000e400ff067b82 */ /* 0x000e6e0000000a00 */
[----:B------:R-:W1:Y:S01]  /*0d50*/  POPC R13, UR4 ;  /* 0x00000004000d7d09 */ /* 0x000e620008000000 */
[----:B0-----:R-:W-:-:S02]  /*0d60*/  ISETP.EQ.U32.AND P0, PT, R0, R9, PT ;  /* 0x000000090000720c */ /* 0x001fc40003f02070 */
[----:B---3--:R-:W-:-:S05]  /*0d70*/  IADD3 R10, P1, PT, R4, R24, RZ ;  /* 0x00000018040a7210 */ /* 0x008fca0007f3e0ff */
[----:B------:R-:W-:-:S05]  /*0d80*/  IMAD.X R11, R5, 0x1, R25, P1 ;  /* 0x00000001050b7824 */ /* 0x000fca00008e0619 */
[----:B--2---:R-:W-:Y:S04]  /*0d90*/  ST.E desc[UR36][R10.64], R3 ;  /* 0x000000030a007985 */ /* 0x004fe8000c101924 */
[----:B-1----:R0:W2:Y:S01]  /*0da0*/  @P0 ATOMG.E.ADD.STRONG.GPU PT, R13, desc[UR36][R6.64], R13 ;  /* 0x8000000d060d09a8 */ /* 0x0020a200081ef124 */
[----:B------:R-:W1:Y:S01]  /*0db0*/  S2R R12, SR_LTMASK ;  /* 0x00000000000c7919 */ /* 0x000e620000003900 */
[----:B------:R3:W4:Y:S01]  /*0dc0*/  LDC.64 R8, c[0x4][R22] ;  /* 0x0100000016087b82 */ /* 0x0007220000000a00 */
[----:B-1----:R-:W-:Y:S01]  /*0dd0*/  LOP3.LUT R12, R12, UR4, RZ, 0xc0, !PT ;  /* 0x000000040c0c7c12 */ /* 0x002fe2000f8ec0ff */
[----:B------:R-:W1:Y:S03]  /*0de0*/  LDCU.64 UR4, c[0x4][0x80] ;  /* 0x01001000ff0477ac */ /* 0x000e660008000a00 */
[----:B------:R-:W5:Y:S01]  /*0df0*/  POPC R5, R12 ;  /* 0x0000000c00057309 */ /* 0x000f620000000000 */
[----:B0-----:R-:W-:-:S02]  /*0e00*/  IMAD.MOV.U32 R6, RZ, RZ, R17 ;  /* 0x000000ffff067224 */ /* 0x001fc400078e0011 */
[----:B------:R-:W-:Y:S01]  /*0e10*/  IMAD.MOV.U32 R7, RZ, RZ, R16 ;  /* 0x000000ffff077224 */ /* 0x000fe200078e0010 */
[----:B-1----:R-:W-:Y:S01]  /*0e20*/  MOV R4, UR4 ;  /* 0x0000000400047c02 */ /* 0x002fe20008000f00 */
[----:B--2---:R-:W5:Y:S02]  /*0e30*/  SHFL.IDX PT, R2, R13, R0, 0x1f ;  /* 0x00001f000d027589 */ /* 0x004f6400000e0000 */
[----:B-----5:R-:W-:-:S05]  /*0e40*/  IMAD.IADD R2, R2, 0x1, R5 ;  /* 0x0000000102027824 */ /* 0x020fca00078e0205 */
[----:B------:R3:W-:Y:S01]  /*0e50*/  STL [R1], R2 ;  /* 0x0000000201007387 */ /* 0x0007e20000100800 */
[----:B----4-:R-:W-:-:S07]  /*0e60*/  IMAD.U32 R5, RZ, RZ, UR5 ;  /* 0x00000005ff057e24 */ /* 0x010fce000f8e00ff */
[----:B------:R-:W-:-:S07]  /*0e70*/  LEPC R20, `(.L_x_17) ;  /* 0x000000001014794e */ /* 0x000fce0000000000 */
[----:B---3--:R-:W-:Y:S05]  /*0e80*/  CALL.ABS.NOINC R8 ;  /* 0x0000000008007343 */ /* 0x008fea0003c00000 */
.L_x_17:
[----:B------:R-:W2:Y:S01]  /*0e90*/  LD.E R0, desc[UR36][R30.64] ;  /* 0x000000241e007980 */ /* 0x000ea2000c101900 */
[----:B------:R0:W1:Y:S01]  /*0ea0*/  LDC.64 R8, c[0x4][R22] ;  /* 0x0100000016087b82 */ /* 0x0000620000000a00 */
[----:B------:R-:W3:Y:S01]  /*0eb0*/  LDCU.64 UR4, c[0x4][0x88] ;  /* 0x01001100ff0477ac */ /* 0x000ee20008000a00 */
[----:B------:R-:W-:Y:S02]  /*0ec0*/  IMAD.MOV.U32 R6, RZ, RZ, R17 ;  /* 0x000000ffff067224 */ /* 0x000fe400078e0011 */
[----:B------:R-:W-:Y:S01]  /*0ed0*/  IMAD.MOV.U32 R7, RZ, RZ, R16 ;  /* 0x000000ffff077224 */ /* 0x000fe200078e0010 */
[----:B---3--:R-:W-:Y:S01]  /*0ee0*/  MOV R4, UR4 ;  /* 0x0000000400047c02 */ /* 0x008fe20008000f00 */
[----:B------:R-:W-:Y:S01]  /*0ef0*/  IMAD.U32 R5, RZ, RZ, UR5 ;  /* 0x00000005ff057e24 */ /* 0x000fe2000f8e00ff */
[----:B-12---:R0:W-:Y:S06]  /*0f00*/  STL [R1], R0 ;  /* 0x0000000001007387 */ /* 0x0061ec0000100800 */
[----:B------:R-:W-:-:S07]  /*0f10*/  LEPC R20, `(.L_x_18) ;  /* 0x000000001014794e */ /* 0x000fce0000000000 */
[----:B0-----:R-:W-:Y:S05]  /*0f20*/  CALL.ABS.NOINC R8 ;  /* 0x0000000008007343 */ /* 0x001fea0003c00000 */
.L_x_18:
[----:B------:R0:W1:Y:S01]  /*0f30*/  LDC.64 R8, c[0x4][R22] ;  /* 0x0100000016087b82 */ /* 0x0000620000000a00 */
[----:B------:R-:W2:Y:S01]  /*0f40*/  LDCU.64 UR4, c[0x4][0x78] ;  /* 0x01000f00ff0477ac */ /* 0x000ea20008000a00 */
[----:B------:R-:W-:Y:S02]  /*0f50*/  CS2R R6, SRZ ;  /* 0x0000000000067805 */ /* 0x000fe4000001ff00 */
[----:B--2---:R-:W-:Y:S01]  /*0f60*/  MOV R4, UR4 ;  /* 0x0000000400047c02 */ /* 0x004fe20008000f00 */
[----:B0-----:R-:W-:-:S07]  /*0f70*/  IMAD.U32 R5, RZ, RZ, UR5 ;  /* 0x00000005ff057e24 */ /* 0x001fce000f8e00ff */
[----:B------:R-:W-:-:S07]  /*0f80*/  LEPC R20, `(.L_x_19) ;  /* 0x000000001014794e */ /* 0x000fce0000000000 */
[----:B-1----:R-:W-:Y:S05]  /*0f90*/  CALL.ABS.NOINC R8 ;  /* 0x0000000008007343 */ /* 0x002fea0003c00000 */
.L_x_19:
[----:B------:R-:W0:Y:S01]  /*0fa0*/  S2UR UR5, SR_CgaCtaId ;  /* 0x00000000000579c3 */ /* 0x000e220000008800 */
[----:B------:R-:W-:Y:S01]  /*0fb0*/  UMOV UR4, 0x400 ;  /* 0x0000040000047882 */ /* 0x000fe20000000000 */
[----:B------:R-:W2:Y:S01]  /*0fc0*/  LD.E R3, desc[UR36][R30.64+0x4] ;  /* 0x000004241e037980 */ /* 0x000ea2000c101900 */
[----:B0-----:R-:W-:-:S09]  /*0fd0*/  ULEA UR4, UR5, UR4, 0x18 ;  /* 0x0000000405047291 */ /* 0x001fd2000f8ec0ff */
[----:B------:R-:W0:Y:S02]  /*0fe0*/  LDS.64 R4, [UR4] ;  /* 0x00000004ff047984 */ /* 0x000e240008000a00 */
        /* <DEDUP_REMOVED lines=26> */
.L_x_20:
        /* <DEDUP_REMOVED lines=10> */
.L_x_21:
[----:B------:R0:W1:Y:S01]  /*1230*/  LDC.64 R8, c[0x4][R22] ;  /* 0x0100000016087b82 */ /* 0x0000620000000a00 */
[----:B------:R-:W2:Y:S01]  /*1240*/  LDCU.64 UR4, c[0x4][0x78] ;  /* 0x01000f00ff0477ac */ /* 0x000ea20008000a00 */
[----:B------:R-:W-:Y:S02]  /*1250*/  CS2R R6, SRZ ;  /* 0x0000000000067805 */ /* 0x000fe4000001ff00 */
[----:B--2---:R-:W-:Y:S01]  /*1260*/  MOV R4, UR4 ;  /* 0x0000000400047c02 */ /* 0x004fe20008000f00 */
[----:B0-----:R-:W-:-:S07]  /*1270*/  IMAD.U32 R5, RZ, RZ, UR5 ;  /* 0x00000005ff057e24 */ /* 0x001fce000f8e00ff */
[----:B------:R-:W-:-:S07]  /*1280*/  LEPC R20, `(.L_x_22) ;  /* 0x000000001014794e */ /* 0x000fce0000000000 */
[----:B-1----:R-:W-:Y:S05]  /*1290*/  CALL.ABS.NOINC R8 ;  /* 0x0000000008007343 */ /* 0x002fea0003c00000 */
.L_x_22:
        /* <DEDUP_REMOVED lines=31> */
.L_x_23:
        /* <DEDUP_REMOVED lines=10> */
.L_x_24:
[----:B------:R0:W1:Y:S01]  /*1530*/  LDC.64 R8, c[0x4][R22] ;  /* 0x0100000016087b82 */ /* 0x0000620000000a00 */
[----:B------:R-:W2:Y:S01]  /*1540*/  LDCU.64 UR4, c[0x4][0x78] ;  /* 0x01000f00ff0477ac */ /* 0x000ea20008000a00 */
[----:B------:R-:W-:Y:S02]  /*1550*/  CS2R R6, SRZ ;  /* 0x0000000000067805 */ /* 0x000fe4000001ff00 */
[----:B--2---:R-:W-:Y:S01]  /*1560*/  MOV R4, UR4 ;  /* 0x0000000400047c02 */ /* 0x004fe20008000f00 */
[----:B0-----:R-:W-:-:S07]  /*1570*/  IMAD.U32 R5, RZ, RZ, UR5 ;  /* 0x00000005ff057e24 */ /* 0x001fce000f8e00ff */
[----:B------:R-:W-:-:S07]  /*1580*/  LEPC R20, `(.L_x_25) ;  /* 0x000000001014794e */ /* 0x000fce0000000000 */
[----:B-1----:R-:W-:Y:S05]  /*1590*/  CALL.ABS.NOINC R8 ;  /* 0x0000000008007343 */ /* 0x002fea0003c00000 */
.L_x_25:
        /* <DEDUP_REMOVED lines=31> */
.L_x_26:
        /* <DEDUP_REMOVED lines=10> */
.L_x_27:
[----:B------:R-:W-:Y:S02]  /*1830*/  ISETP.NE.AND P6, PT, R26, RZ, PT ;  /* 0x000000ff1a00720c */ /* 0x000fe40003fc5270 */
[----:B------:R-:W-:-:S04]  /*1840*/  IADD3 R24, P0, PT, R24, 0x10, RZ ;  /* 0x0000001018187810 */ /* 0x000fc80007f1e0ff */
[----:B------:R-:W-:-:S07]  /*1850*/  IADD3.X R25, PT, PT, RZ, R25, RZ, P0, !PT ;  /* 0x00000019ff197210 */ /* 0x000fce00007fe4ff */
[----:B------:R-:W-:Y:S05]  /*1860*/  @P6 BRA `(.L_x_28) ;  /* 0xfffffff000d06947 */ /* 0x000fea000383ffff */
.L_x_15:
[----:B------:R-:W-:Y:S05]  /*1870*/  BSYNC B6 ;  /* 0x0000000000067941 */ /* 0x000fea0003800000 */
.L_x_14:
[----:B------:R-:W-:-:S13]  /*1880*/  LOP3.LUT P0, R24, R19, 0x3, RZ, 0xc0, !PT ;  /* 0x0000000313187812 */ /* 0x000fda000780c0ff */
[----:B------:R-:W-:Y:S05]  /*1890*/  @!P0 BRA `(.L_x_13) ;  /* 0x0000000800548947 */ /* 0x000fea0003800000 */
[----:B------:R-:W-:Y:S01]  /*18a0*/  MOV R22, 0x0 ;  /* 0x0000000000167802 */ /* 0x000fe20000000f00 */
[----:B------:R-:W0:Y:S01]  /*18b0*/  LDCU.64 UR4, c[0x4][0x78] ;  /* 0x01000f00ff0477ac */ /* 0x000e220008000a00 */
[----:B------:R-:W-:Y:S02]  /*18c0*/  CS2R R6, SRZ ;  /* 0x0000000000067805 */ /* 0x000fe4000001ff00 */
[----:B------:R1:W2:Y:S01]  /*18d0*/  LDC.64 R8, c[0x4][R22] ;  /* 0x0100000016087b82 */ /* 0x0002a20000000a00 */
[----:B0-----:R-:W-:Y:S02]  /*18e0*/  IMAD.U32 R4, RZ, RZ, UR4 ;  /* 0x00000004ff047e24 */ /* 0x001fe4000f8e00ff */
[----:B-1----:R-:W-:-:S07]  /*18f0*/  IMAD.U32 R5, RZ, RZ, UR5 ;  /* 0x00000005ff057e24 */ /* 0x002fce000f8e00ff */
[----:B------:R-:W-:-:S07]  /*1900*/  LEPC R20, `(.L_x_29) ;  /* 0x000000001014794e */ /* 0x000fce0000000000 */
[----:B--2---:R-:W-:Y:S05]  /*1910*/  CALL.ABS.NOINC R8 ;  /* 0x0000000008007343 */ /* 0x004fea0003c00000 */
.L_x_29:
[----:B------:R-:W0:Y:S01]  /*1920*/  S2UR UR5, SR_CgaCtaId ;  /* 0x00000000000579c3 */ /* 0x000e220000008800 */
[----:B------:R-:W-:Y:S01]  /*1930*/  UMOV UR4, 0x400 ;  /* 0x0000040000047882 */ /* 0x000fe20000000000 */
[----:B------:R-:W-:-:S05]  /*1940*/  IMAD.WIDE.U32 R26, R23, 0x4, R28 ;  /* 0x00000004171a7825 */ /* 0x000fca00078e001c */
[----:B------:R-:W2:Y:S01]  /*1950*/  LD.E R0, desc[UR36][R26.64] ;  /* 0x000000241a007980 */ /* 0x000ea2000c101900 */
[----:B0-----:R-:W-:-:S09]  /*1960*/  ULEA UR4, UR5, UR4, 0x18 ;  /* 0x0000000405047291 */ /* 0x001fd2000f8ec0ff */
[----:B------:R-:W0:Y:S02]  /*1970*/  LDS.64 R4, [UR4] ;  /* 0x00000004ff047984 */ /* 0x000e240008000a00 */
[----:B0-----:R-:W-:-:S05]  /*1980*/  IMAD.WIDE R4, R2, 0x8, R4 ;  /* 0x0000000802047825 */ /* 0x001fca00078e0204 */
[----:B------:R-:W3:Y:S01]  /*1990*/  LD.E.64 R10, desc[UR36][R4.64] ;  /* 0x00000024040a7980 */ /* 0x000ee2000c101b00 */
[----:B------:R-:W0:Y:S01]  /*19a0*/  S2R R9, SR_LANEID ;  /* 0x0000000000097919 */ /* 0x000e220000000000 */
[----:B------:R-:W-:Y:S02]  /*19b0*/  VOTEU.ANY UR4, UPT, PT ;  /* 0x0000000000047886 */ /* 0x000fe400038e0100 */
[----:B------:R-:W0:Y:S01]  /*19c0*/  FLO.U32 R12, UR4 ;  /* 0x00000004000c7d00 */ /* 0x000e2200080e0000 */
[----:B------:R-:W1:Y:S07]  /*19d0*/  LDC.64 R6, c[0x0][0x390] ;  /* 0x0000e400ff067b82 */ /* 0x000e6e0000000a00 */
[----:B------:R-:W1:Y:S01]  /*19e0*/  POPC R3, UR4 ;  /* 0x0000000400037d09 */ /* 0x000e620008000000 */
[----:B0-----:R-:W-:Y:S01]  /*19f0*/  ISETP.EQ.U32.AND P0, PT, R12, R9, PT ;  /* 0x000000090c00720c */ /* 0x001fe20003f02070 */
[----:B---3--:R-:W-:-:S05]  /*1a00*/  IMAD.WIDE.U32 R10, R23, 0x4, R10 ;  /* 0x00000004170a7825 */ /* 0x008fca00078e000a */
[----:B--2---:R-:W-:Y:S07]  /*1a10*/  ST.E desc[UR36][R10.64], R0 ;  /* 0x000000000a007985 */ /* 0x004fee000c101924 */
[----:B-1----:R0:W2:Y:S01]  /*1a20*/  @P0 ATOMG.E.ADD.STRONG.GPU PT, R3, desc[UR36][R6.64], R3 ;  /* 0x80000003060309a8 */ /* 0x0020a200081ef124 */
[----:B------:R-:W1:Y:S01]  /*1a30*/  S2R R13, SR_LTMASK ;  /* 0x00000000000d7919 */ /* 0x000e620000003900 */
[----:B------:R3:W4:Y:S01]  /*1a40*/  LDC.64 R8, c[0x4][R22] ;  /* 0x0100000016087b82 */ /* 0x0007220000000a00 */
[----:B-1----:R-:W-:Y:S01]  /*1a50*/  LOP3.LUT R13, R13, UR4, RZ, 0xc0, !PT ;  /* 0x000000040d0d7c12 */ /* 0x002fe2000f8ec0ff */
[----:B------:R-:W1:Y:S05]  /*1a60*/  LDCU.64 UR4, c[0x4][0x80] ;  /* 0x01001000ff0477ac */ /* 0x000e6a0008000a00 */
[----:B------:R-:W5:Y:S01]  /*1a70*/  POPC R13, R13 ;  /* 0x0000000d000d7309 */ /* 0x000f620000000000 */
[----:B0-----:R-:W-:-:S02]  /*1a80*/  IMAD.MOV.U32 R6, RZ, RZ, R17 ;  /* 0x000000ffff067224 */ /* 0x001fc400078e0011 */
[----:B------:R-:W-:Y:S01]  /*1a90*/  IMAD.MOV.U32 R7, RZ, RZ, R16 ;  /* 0x000000ffff077224 */ /* 0x000fe200078e0010 */
[----:B-1----:R-:W-:Y:S01]  /*1aa0*/  MOV R4, UR4 ;  /* 0x0000000400047c02 */ /* 0x002fe20008000f00 */
[----:B------:R-:W-:Y:S01]  /*1ab0*/  IMAD.U32 R5, RZ, RZ, UR5 ;  /* 0x00000005ff057e24 */ /* 0x000fe2000f8e00ff */
[----:B--2---:R-:W5:Y:S02]  /*1ac0*/  SHFL.IDX PT, R2, R3, R12, 0x1f ;  /* 0x00001f0c03027589 */ /* 0x004f6400000e0000 */
[----:B-----5:R-:W-:-:S05]  /*1ad0*/  IMAD.IADD R2, R2, 0x1, R13 ;  /* 0x0000000102027824 */ /* 0x020fca00078e020d */
[----:B----4-:R3:W-:Y:S02]  /*1ae0*/  STL [R1], R2 ;  /* 0x0000000201007387 */ /* 0x0107e40000100800 */
[----:B------:R-:W-:-:S07]  /*1af0*/  LEPC R20, `(.L_x_30) ;  /* 0x000000001014794e */ /* 0x000fce0000000000 */
[----:B---3--:R-:W-:Y:S05]  /*1b00*/  CALL.ABS.NOINC R8 ;  /* 0x0000000008007343 */ /* 0x008fea0003c00000 */
.L_x_30:
        /* <DEDUP_REMOVED lines=10> */
.L_x_31:
[----:B------:R-:W-:-:S13]  /*1bb0*/  ISETP.NE.AND P0, PT, R24, 0x1, PT ;  /* 0x000000011800780c */ /* 0x000fda0003f05270 */
[----:B------:R-:W-:Y:S05]  /*1bc0*/  @!P0 BRA `(.L_x_13) ;  /* 0x0000000400888947 */ /* 0x000fea0003800000 */
[----:B------:R0:W1:Y:S01]  /*1bd0*/  LDC.64 R8, c[0x4][R22] ;  /* 0x0100000016087b82 */ /* 0x0000620000000a00 */
[----:B------:R-:W2:Y:S01]  /*1be0*/  LDCU.64 UR4, c[0x4][0x78] ;  /* 0x01000f00ff0477ac */ /* 0x000ea20008000a00 */
[----:B------:R-:W-:Y:S02]  /*1bf0*/  CS2R R6, SRZ ;  /* 0x0000000000067805 */ /* 0x000fe4000001ff00 */
[----:B--2---:R-:W-:Y:S01]  /*1c00*/  MOV R4, UR4 ;  /* 0x0000000400047c02 */ /* 0x004fe20008000f00 */
[----:B0-----:R-:W-:-:S07]  /*1c10*/  IMAD.U32 R5, RZ, RZ, UR5 ;  /* 0x00000005ff057e24 */ /* 0x001fce000f8e00ff */
[----:B------:R-:W-:-:S07]  /*1c20*/  LEPC R20, `(.L_x_32) ;  /* 0x000000001014794e */ /* 0x000fce0000000000 */
[----:B-1----:R-:W-:Y:S05]  /*1c30*/  CALL.ABS.NOINC R8 ;  /* 0x0000000008007343 */ /* 0x002fea0003c00000 */
.L_x_32:
[----:B------:R-:W0:Y:S01]  /*1c40*/  S2UR UR5, SR_CgaCtaId ;  /* 0x00000000000579c3 */ /* 0x000e220000008800 */
[----:B------:R-:W-:Y:S01]  /*1c50*/  UMOV UR4, 0x400 ;  /* 0x0000040000047882 */ /* 0x000fe20000000000 */
        /* <DEDUP_REMOVED lines=15> */
[----:B------:R-:W3:Y:S01]  /*1d50*/  LDCU UR5, c[0x0][0x2f8] ;  /* 0x00005f00ff0577ac */ /* 0x000ee20008000800 */
[----:B------:R4:W0:Y:S01]  /*1d60*/  LDC.64 R8, c[0x4][R22] ;  /* 0x0100000016087b82 */ /* 0x0008220000000a00 */
[----:B-1----:R-:W-:-:S04]  /*1d70*/  LOP3.LUT R10, R10, UR4, RZ, 0xc0, !PT ;  /* 0x000000040a0a7c12 */ /* 0x002fc8000f8ec0ff */
[----:B------:R-:W1:Y:S01]  /*1d80*/  POPC R2, R10 ;  /* 0x0000000a00027309 */ /* 0x000e620000000000 */
[----:B---3--:R-:W-:Y:S01]  /*1d90*/  VIADD R25, R17, -UR5 ;  /* 0x8000000511197c36 */ /* 0x008fe20008000000 */
[----:B------:R-:W0:Y:S01]  /*1da0*/  LDCU.64 UR4, c[0x4][0x80] ;  /* 0x01001000ff0477ac */ /* 0x000e220008000a00 */
[----:B------:R-:W-:Y:S02]  /*1db0*/  IMAD.MOV.U32 R6, RZ, RZ, R17 ;  /* 0x000000ffff067224 */ /* 0x000fe400078e0011 */
[----:B------:R-:W-:Y:S01]  /*1dc0*/  IMAD.MOV.U32 R7, RZ, RZ, R16 ;  /* 0x000000ffff077224 */ /* 0x000fe200078e0010 */
[----:B0-----:R-:W-:Y:S01]  /*1dd0*/  MOV R4, UR4 ;  /* 0x0000000400047c02 */ /* 0x001fe20008000f00 */
[----:B------:R-:W-:Y:S01]  /*1de0*/  IMAD.U32 R5, RZ, RZ, UR5 ;  /* 0x00000005ff057e24 */ /* 0x000fe2000f8e00ff */
[----:B--2---:R-:W1:Y:S02]  /*1df0*/  SHFL.IDX PT, R3, R3, R0, 0x1f ;  /* 0x00001f0003037589 */ /* 0x004e6400000e0000 */
[----:B-1----:R-:W-:-:S05]  /*1e00*/  IMAD.IADD R2, R3, 0x1, R2 ;  /* 0x0000000103027824 */ /* 0x002fca00078e0202 */
[----:B------:R4:W-:Y:S02]  /*1e10*/  STL [R25], R2 ;  /* 0x0000000219007387 */ /* 0x0009e40000100800 */
[----:B------:R-:W-:-:S07]  /*1e20*/  LEPC R20, `(.L_x_33) ;  /* 0x000000001014794e */ /* 0x000fce0000000000 */
[----:B----4-:R-:W-:Y:S05]  /*1e30*/  CALL.ABS.NOINC R8 ;  /* 0x0000000008007343 */ /* 0x010fea0003c00000 */
.L_x_33:
        /* <DEDUP_REMOVED lines=10> */
.L_x_34:
        /* <DEDUP_REMOVED lines=9> */
.L_x_35:
        /* <DEDUP_REMOVED lines=22> */
[----:B------:R-:W-:Y:S02]  /*20d0*/  IMAD.MOV.U32 R7, RZ, RZ, R16 ;  /* 0x000000ffff077224 */ /* 0x000fe400078e0010 */
[----:B-1----:R-:W-:Y:S01]  /*20e0*/  IMAD.U32 R4, RZ, RZ, UR4 ;  /* 0x00000004ff047e24 */ /* 0x002fe2000f8e00ff */
[----:B------:R-:W-:Y:S01]  /*20f0*/  MOV R5, UR5 ;  /* 0x0000000500057c02 */ /* 0x000fe20008000f00 */
[----:B--2---:R-:W5:Y:S02]  /*2100*/  SHFL.IDX PT, R2, R3, R12, 0x1f ;  /* 0x00001f0c03027589 */ /* 0x004f6400000e0000 */
[----:B-----5:R-:W-:-:S05]  /*2110*/  IMAD.IADD R2, R2, 0x1, R13 ;  /* 0x0000000102027824 */ /* 0x020fca00078e020d */
[----:B----4-:R3:W-:Y:S02]  /*2120*/  STL [R25], R2 ;  /* 0x0000000219007387 */ /* 0x0107e40000100800 */
[----:B------:R-:W-:-:S07]  /*2130*/  LEPC R20, `(.L_x_36) ;  /* 0x000000001014794e */ /* 0x000fce0000000000 */
[----:B---3--:R-:W-:Y:S05]  /*2140*/  CALL.ABS.NOINC R8 ;  /* 0x0000000008007343 */ /* 0x008fea0003c00000 */
.L_x_36:
[----:B------:R-:W2:Y:S01]  /*2150*/  LD.E R26, desc[UR36][R26.64+0x8] ;  /* 0x000008241a1a7980 */ /* 0x000ea2000c101900 */
[----:B------:R-:W0:Y:S01]  /*2160*/  LDC.64 R22, c[0x4][R22] ;  /* 0x0100000016167b82 */ /* 0x000e220000000a00 */
[----:B------:R-:W1:Y:S01]  /*2170*/  LDCU.64 UR4, c[0x4][0x88] ;  /* 0x01001100ff0477ac */ /* 0x000e620008000a00 */
[----:B------:R-:W-:Y:S02]  /*2180*/  IMAD.MOV.U32 R6, RZ, RZ, R17 ;  /* 0x000000ffff067224 */ /* 0x000fe400078e0011 */
[----:B------:R-:W-:Y:S02]  /*2190*/  IMAD.MOV.U32 R7, RZ, RZ, R16 ;  /* 0x000000ffff077224 */ /* 0x000fe400078e0010 */
[----:B-1----:R-:W-:Y:S01]  /*21a0*/  IMAD.U32 R4, RZ, RZ, UR4 ;  /* 0x00000004ff047e24 */ /* 0x002fe2000f8e00ff */
[----:B------:R-:W-:Y:S01]  /*21b0*/  MOV R5, UR5 ;  /* 0x0000000500057c02 */ /* 0x000fe20008000f00 */
[----:B0-2---:R1:W-:Y:S06]  /*21c0*/  STL [R25], R26 ;  /* 0x0000001a19007387 */ /* 0x0053ec0000100800 */
[----:B------:R-:W-:-:S07]  /*21d0*/  LEPC R20, `(.L_x_13) ;  /* 0x000000001014794e */ /* 0x000fce0000000000 */
[----:B-1----:R-:W-:Y:S05]  /*21e0*/  CALL.ABS.NOINC R22 ;  /* 0x0000000016007343 */ /* 0x002fea0003c00000 */
.L_x_13:
[----:B------:R-:W-:Y:S05]  /*21f0*/  BSYNC B7 ;  /* 0x0000000000077941 */ /* 0x000fea0003800000 */
.L_x_12:
[----:B------:R-:W-:Y:S01]  /*2200*/  MOV R8, 0x0 ;  /* 0x0000000000087802 */ /* 0x000fe20000000f00 */
[----:B------:R-:W0:Y:S01]  /*2210*/  LDCU UR6, c[0x0][0x39c] ;  /* 0x00007380ff0677ac */ /* 0x000e220008000800 */
[----:B------:R-:W-:Y:S01]  /*2220*/  CS2R R6, SRZ ;  /* 0x0000000000067805 */ /* 0x000fe2000001ff00 */
[----:B------:R-:W0:Y:S03]  /*2230*/  LDCU.64 UR4, c[0x0][0x3a0] ;  /* 0x00007400ff0477ac */ /* 0x000e260008000a00 */
[----:B------:R-:W1:Y:S01]  /*2240*/  LDC.64 R8, c[0x4][R8] ;  /* 0x0100000008087b82 */ /* 0x000e620000000a00 */
[----:B------:R-:W2:Y:S01]  /*2250*/  LDCU.64 UR8, c[0x4][0x90] ;  /* 0x01001200ff0877ac */ /* 0x000ea20008000a00 */
[----:B0-----:R-:W-:Y:S01]  /*2260*/  UIMAD UR4, UR6, UR4, UR5 ;  /* 0x00000004060472a4 */ /* 0x001fe2000f8e0205 */
[----:B--2---:R-:W-:Y:S01]  /*2270*/  IMAD.U32 R4, RZ, RZ, UR8 ;  /* 0x00000008ff047e24 */ /* 0x004fe2000f8e00ff */
[----:B------:R-:W-:-:S04]  /*2280*/  MOV R5, UR9 ;  /* 0x0000000900057c02 */ /* 0x000fc80008000f00 */
[----:B------:R-:W-:-:S07]  /*2290*/  IMAD.U32 R25, RZ, RZ, UR4 ;  /* 0x00000004ff197e24 */ /* 0x000fce000f8e00ff */
[----:B------:R-:W-:-:S07]  /*22a0*/  LEPC R20, `(.L_x_37) ;  /* 0x000000001014794e */ /* 0x000fce0000000000 */
[----:B-1----:R-:W-:Y:S05]  /*22b0*/  CALL.ABS.NOINC R8 ;  /* 0x0000000008007343 */ /* 0x002fea0003c00000 */
.L_x_37:
[----:B------:R-:W-:Y:S05]  /*22c0*/  WARPSYNC.ALL ;  /* 0x0000000000007948 */ /* 0x000fea0003800000 */
[----:B------:R-:W-:Y:S01]  /*22d0*/  BAR.SYNC.DEFER_BLOCKING 0x0 ;  /* 0x0000000000007b1d */ /* 0x000fe20000010000 */
[----:B------:R-:W-:-:S05]  /*22e0*/  PLOP3.LUT P0, PT, PT, PT, PT, 0x8, 0x80 ;  /* 0x000000000080781c */ /* 0x000fca0003f0e170 */
[----:B------:R-:W-:Y:S08]  /*22f0*/  BRA `(.L_x_38) ;  /* 0x0000000400647947 */ /* 0x000ff00003800000 */
.L_x_9:
[----:B------:R-:W0:Y:S02]  /*2300*/  LDC.64 R4, c[0x0][0x380] ;  /* 0x0000e000ff047b82 */ /* 0x000e240000000a00 */
[----:B0-----:R-:W-:-:S04]  /*2310*/  IMAD.WIDE R8, R18, 0x4, R4 ;  /* 0x0000000412087825 */ /* 0x001fc800078e0204 */
[----:B------:R-:W-:Y:S02]  /*2320*/  IMAD.WIDE R6, R25, 0x4, R4 ;  /* 0x0000000419067825 */ /* 0x000fe400078e0204 */
[----:B------:R-:W2:Y:S04]  /*2330*/  LDG.E R8, desc[UR36][R8.64] ;  /* 0x0000002408087981 */ /* 0x000ea8000c1e1900 */
[----:B------:R-:W2:Y:S02]  /*2340*/  LDG.E R7, desc[UR36][R6.64] ;  /* 0x0000002406077981 */ /* 0x000ea4000c1e1900 */
[----:B--2---:R-:W-:-:S13]  /*2350*/  ISETP.NE.AND P0, PT, R8, R7, PT ;  /* 0x000000070800720c */ /* 0x004fda0003f05270 */
[----:B------:R-:W-:Y:S05]  /*2360*/  @P0 BRA `(.L_x_39) ;  /* 0x0000000000640947 */ /* 0x000fea0003800000 */
[C---:B------:R-:W-:Y:S01]  /*2370*/  IMAD.WIDE R10, R19.reuse, 0x4, R28 ;  /* 0x00000004130a7825 */ /* 0x040fe200078e021c */
[----:B------:R-:W-:Y:S01]  /*2380*/  MOV R22, 0x0 ;  /* 0x0000000000167802 */ /* 0x000fe20000000f00 */
[----:B------:R-:W0:Y:S02]  /*2390*/  LDCU.64 UR4, c[0x4][0x70] ;  /* 0x01000e00ff0477ac */ /* 0x000e240008000a00 */
[----:B------:R-:W-:Y:S01]  /*23a0*/  VIADD R19, R19, 0x1 ;  /* 0x0000000113137836 */ /* 0x000fe20000000000 */
[----:B------:R1:W-:Y:S01]  /*23b0*/  ST.E desc[UR36][R10.64], R25 ;  /* 0x000000190a007985 */ /* 0x0003e2000c101924 */
[----:B------:R2:W3:Y:S01]  /*23c0*/  LDC.64 R8, c[0x4][R22] ;  /* 0x0100000016087b82 */ /* 0x0004e20000000a00 */
[----:B------:R-:W-:Y:S02]  /*23d0*/  IMAD.MOV.U32 R6, RZ, RZ, R17 ;  /* 0x000000ffff067224 */ /* 0x000fe400078e0011 */
[----:B------:R2:W-:Y:S01]  /*23e0*/  STL [R30], R19 ;  /* 0x000000131e007387 */ /* 0x0005e20000100800 */
[----:B------:R-:W-:-:S02]  /*23f0*/  IMAD.MOV.U32 R7, RZ, RZ, R16 ;  /* 0x000000ffff077224 */ /* 0x000fc400078e0010 */
[----:B-1----:R-:W-:Y:S02]  /*2400*/  VIADD R25, R25, 0x1 ;  /* 0x0000000119197836 */ /* 0x002fe40000000000 */
[----:B0-----:R-:W-:Y:S01]  /*2410*/  IMAD.U32 R4, RZ, RZ, UR4 ;  /* 0x00000004ff047e24 */ /* 0x001fe2000f8e00ff */
[----:B--2---:R-:W-:-:S07]  /*2420*/  MOV R5, UR5 ;  /* 0x0000000500057c02 */ /* 0x004fce0008000f00 */
[----:B------:R-:W-:-:S07]  /*2430*/  LEPC R20, `(.L_x_40) ;  /* 0x000000001014794e */ /* 0x000fce0000000000 */
[----:B---3--:R-:W-:Y:S05]  /*2440*/  CALL.ABS.NOINC R8 ;  /* 0x0000000008007343 */ /* 0x008fea0003c00000 */
.L_x_40:
        /* <DEDUP_REMOVED lines=9> */
.L_x_41:
[----:B------:R-:W-:Y:S01]  /*24e0*/  PLOP3.LUT P0, PT, PT, PT, PT, 0x80, 0x8 ;  /* 0x000000000008781c */ /* 0x000fe20003f0f070 */
[----:B------:R-:W-:-:S12]  /*24f0*/  BRA `(.L_x_38) ;  /* 0x0000000000e47947 */ /* 0x000fd80003800000 */
.L_x_39:
[----:B------:R-:W-:-:S06]  /*2500*/  IMAD.WIDE R4, R22, 0x4, R4 ;  /* 0x0000000416047825 */ /* 0x000fcc00078e0204 */
[----:B------:R-:W2:Y:S02]  /*2510*/  LDG.E R5, desc[UR36][R4.64] ;  /* 0x0000002404057981 */ /* 0x000ea4000c1e1900 */
[----:B--2---:R-:W-:-:S13]  /*2520*/  ISETP.NE.AND P0, PT, R8, R5, PT ;  /* 0x000000050800720c */ /* 0x004fda0003f05270 */
[----:B------:R-:W-:Y:S05]  /*2530*/  @P0 BRA `(.L_x_42) ;  /* 0x0000000000a80947 */ /* 0x000fea0003800000 */
[C---:B------:R-:W-:Y:S01]  /*2540*/  IMAD.WIDE R10, R19.reuse, 0x4, R28 ;  /* 0x00000004130a7825 */ /* 0x040fe200078e021c */
[----:B------:R-:W-:Y:S01]  /*2550*/  MOV R26, 0x0 ;  /* 0x00000000001a7802 */ /* 0x000fe20000000f00 */
[----:B------:R-:W0:Y:S01]  /*2560*/  LDCU.64 UR4, c[0x4][0xa0] ;  /* 0x01001400ff0477ac */ /* 0x000e220008000a00 */
[----:B------:R-:W-:Y:S01]  /*2570*/  IADD3 R19, PT, PT, R19, 0x1, RZ ;  /* 0x0000000113137810 */ /* 0x000fe20007ffe0ff */
[----:B------:R-:W-:Y:S01]  /*2580*/  IMAD.MOV.U32 R6, RZ, RZ, R17 ;  /* 0x000000ffff067224 */ /* 0x000fe200078e0011 */
[----:B------:R1:W-:Y:S01]  /*2590*/  ST.E desc[UR36][R10.64], R22 ;  /* 0x000000160a007985 */ /* 0x0003e2000c101924 */
[----:B------:R1:W2:Y:S01]  /*25a0*/  LDC.64 R8, c[0x4][R26] ;  /* 0x010000001a087b82 */ /* 0x0002a20000000a00 */
[----:B------:R-:W-:Y:S02]  /*25b0*/  IMAD.MOV.U32 R7, RZ, RZ, R16 ;  /* 0x000000ffff077224 */ /* 0x000fe400078e0010 */
[----:B------:R1:W-:Y:S01]  /*25c0*/  STL [R30], R22 ;  /* 0x000000161e007387 */ /* 0x0003e20000100800 */
[----:B0-----:R-:W-:Y:S01]  /*25d0*/  MOV R4, UR4 ;  /* 0x0000000400047c02 */ /* 0x001fe20008000f00 */
[----:B-1----:R-:W-:-:S07]  /*25e0*/  IMAD.U32 R5, RZ, RZ, UR5 ;  /* 0x00000005ff057e24 */ /* 0x002fce000f8e00ff */
[----:B------:R-:W-:-:S07]  /*25f0*/  LEPC R20, `(.L_x_43) ;  /* 0x000000001014794e */ /* 0x000fce0000000000 */
[----:B--2---:R-:W-:Y:S05]  /*2600*/  CALL.ABS.NOINC R8 ;  /* 0x0000000008007343 */ /* 0x004fea0003c00000 */
.L_x_43:
[----:B------:R-:W0:Y:S01]  /*2610*/  LDC R5, c[0x0][0x39c] ;  /* 0x0000e700ff057b82 */ /* 0x000e220000000800 */
[----:B------:R1:W-:Y:S01]  /*2620*/  STL [R30], R19 ;  /* 0x000000131e007387 */ /* 0x0003e20000100800 */
[----:B------:R-:W2:Y:S01]  /*2630*/  LDCU.64 UR4, c[0x4][0x70] ;  /* 0x01000e00ff0477ac */ /* 0x000ea20008000a00 */
[----:B------:R-:W-:Y:S01]  /*2640*/  MOV R6, R17 ;  /* 0x0000001100067202 */ /* 0x000fe20000000f00 */
[----:B------:R-:W-:-:S04]  /*2650*/  IMAD.MOV.U32 R7, RZ, RZ, R16 ;  /* 0x000000ffff077224 */ /* 0x000fc800078e0010 */
[----:B------:R-:W3:Y:S01]  /*2660*/  LDC.64 R26, c[0x4][R26] ;  /* 0x010000001a1a7b82 */ /* 0x000ee20000000a00 */
[-C--:B0-----:R-:W-:Y:S01]  /*2670*/  IABS R4, R5.reuse ;  /* 0x0000000500047213 */ /* 0x081fe20000000000 */
[----:B------:R-:W-:Y:S01]  /*2680*/  IMAD R23, R24, R5, R23 ;  /* 0x0000000518177224 */ /* 0x000fe200078e0217 */
[----:B------:R-:W-:Y:S02]  /*2690*/  ISETP.NE.AND P1, PT, R5, RZ, PT ;  /* 0x000000ff0500720c */ /* 0x000fe40003f25270 */
[C---:B------:R-:W-:Y:S01]  /*26a0*/  ISETP.GT.U32.AND P0, PT, R4.reuse, 0x1, PT ;  /* 0x000000010400780c */ /* 0x040fe20003f04070 */
[----:B------:R-:W-:Y:S01]  /*26b0*/  VIADD R25, R23, 0xffffffff ;  /* 0xffffffff17197836 */ /* 0x000fe20000000000 */
[----:B------:R-:W-:-:S04]  /*26c0*/  IADD3 R0, PT, PT, -R4, 0x1, RZ ;  /* 0x0000000104007810 */ /* 0x000fc80007ffe1ff */
[----:B------:R-:W-:Y:S01]  /*26d0*/  SEL R3, R0, 0x1, !P0 ;  /* 0x0000000100037807 */ /* 0x000fe20004000000 */
[----:B------:R-:W-:-:S03]  /*26e0*/  IMAD.IADD R0, R22, 0x1, -R24 ;  /* 0x0000000116007824 */ /* 0x000fc600078e0a18 */
[----:B------:R-:W-:Y:S01]  /*26f0*/  ISETP.GT.U32.AND P0, PT, R4, R3, PT ;  /* 0x000000030400720c */ /* 0x000fe20003f04070 */
[----:B------:R-:W-:-:S12]  /*2700*/  IMAD R0, R0, R5, RZ ;  /* 0x0000000500007224 */ /* 0x000fd800078e02ff */
[----:B------:R-:W-:Y:S01]  /*2710*/  @!P0 IMAD.IADD R3, R3, 0x1, -R4 ;  /* 0x0000000103038824 */ /* 0x000fe200078e0a04 */
[-C--:B------:R-:W-:Y:S01]  /*2720*/  @!P1 LOP3.LUT R3, RZ, R5.reuse, RZ, 0x33, !PT ;  /* 0x00000005ff039212 */ /* 0x080fe200078e33ff */
[----:B--2---:R-:W-:Y:S01]  /*2730*/  IMAD.U32 R4, RZ, RZ, UR4 ;  /* 0x00000004ff047e24 */ /* 0x004fe2000f8e00ff */
[----:B------:R-:W-:Y:S01]  /*2740*/  ISETP.GE.AND P1, PT, R0, R5, PT ;  /* 0x000000050000720c */ /* 0x000fe20003f26270 */
[----:B------:R-:W-:Y:S02]  /*2750*/  IMAD.U32 R5, RZ, RZ, UR5 ;  /* 0x00000005ff057e24 */ /* 0x000fe4000f8e00ff */
[----:B------:R-:W-:Y:S01]  /*2760*/  IMAD.IADD R3, R3, 0x1, R22 ;  /* 0x0000000103037824 */ /* 0x000fe200078e0216 */
[----:B------:R-:W-:-:S04]  /*2770*/  IADD3 R22, PT, PT, R22, 0x1, RZ ;  /* 0x0000000116167810 */ /* 0x000fc80007ffe0ff */
[----:B------:R-:W-:-:S13]  /*2780*/  ISETP.GT.AND P0, PT, R3, RZ, PT ;  /* 0x000000ff0300720c */ /* 0x000fda0003f04270 */
[----:B-1-3--:R-:W-:-:S07]  /*2790*/  @P0 SEL R25, R22, R25, !P1 ;  /* 0x0000001916190207 */ /* 0x00afce0004800000 */
[----:B------:R-:W-:-:S07]  /*27a0*/  LEPC R20, `(.L_x_44) ;  /* 0x000000001014794e */ /* 0x000fce0000000000 */
[----:B------:R-:W-:Y:S05]  /*27b0*/  CALL.ABS.NOINC R26 ;  /* 0x000000001a007343 */ /* 0x000fea0003c00000 */
.L_x_44:
[----:B------:R-:W-:Y:S01]  /*27c0*/  PLOP3.LUT P0, PT, PT, PT, PT, 0x80, 0x8 ;  /* 0x000000000008781c */ /* 0x000fe20003f0f070 */
[----:B------:R-:W-:-:S12]  /*27d0*/  BRA `(.L_x_38) ;  /* 0x00000000002c7947 */ /* 0x000fd80003800000 */
.L_x_42:
[----:B------:R-:W-:Y:S01]  /*27e0*/  MOV R8, 0x0 ;  /* 0x0000000000087802 */ /* 0x000fe20000000f00 */
[----:B------:R0:W-:Y:S01]  /*27f0*/  STL [R30], R18 ;  /* 0x000000121e007387 */ /* 0x0001e20000100800 */
[----:B------:R-:W1:Y:S01]  /*2800*/  LDCU.64 UR4, c[0x4][0xa8] ;  /* 0x01001500ff0477ac */ /* 0x000e620008000a00 */
[----:B------:R-:W-:Y:S01]  /*2810*/  MOV R6, R17 ;  /* 0x0000001100067202 */ /* 0x000fe20000000f00 */
[----:B------:R-:W-:Y:S02]  /*2820*/  IMAD.MOV.U32 R7, RZ, RZ, R16 ;  /* 0x000000ffff077224 */ /* 0x000fe400078e0010 */
[----:B------:R-:W2:Y:S01]  /*2830*/  LDC.64 R8, c[0x4][R8] ;  /* 0x0100000008087b82 */ /* 0x000ea20000000a00 */
[----:B-1----:R-:W-:Y:S02]  /*2840*/  IMAD.U32 R4, RZ, RZ, UR4 ;  /* 0x00000004ff047e24 */ /* 0x002fe4000f8e00ff */
[----:B0-----:R-:W-:-:S07]  /*2850*/  IMAD.U32 R5, RZ, RZ, UR5 ;  /* 0x00000005ff057e24 */ /* 0x001fce000f8e00ff */
[----:B------:R-:W-:-:S07]  /*2860*/  LEPC R20, `(.L_x_45) ;  /* 0x000000001014794e */ /* 0x000fce0000000000 */
[----:B--2---:R-:W-:Y:S05]  /*2870*/  CALL.ABS.NOINC R8 ;  /* 0x0000000008007343 */ /* 0x004fea0003c00000 */
.L_x_45:
[----:B------:R-:W-:-:S13]  /*2880*/  PLOP3.LUT P0, PT, PT, PT, PT, 0x8, 0x80 ;  /* 0x000000000080781c */ /* 0x000fda0003f0e170 */
.L_x_38:
[----:B------:R-:W-:Y:S05]  /*2890*/  BSYNC.RECONVERGENT B8 ;  /* 0x0000000000087941 */ /* 0x000fea0003800200 */
.L_x_8:
[----:B------:R-:W0:Y:S02]  /*28a0*/  LDC R0, c[0x0][0x39c] ;  /* 0x0000e700ff007b82 */ /* 0x000e240000000800 */
[----:B0-----:R-:W-:-:S04]  /*28b0*/  IABS R3, R0 ;  /* 0x0000000000037213 */ /* 0x001fc80000000000 */
[----:B------:R-:W0:Y:S08]  /*28c0*/  I2F.RP R6, R3 ;  /* 0x0000000300067306 */ /* 0x000e300000209400 */
[----:B0-----:R-:W0:Y:S02]  /*28d0*/  MUFU.RCP R6, R6 ;  /* 0x0000000600067308 */ /* 0x001e240000001000 */
[----:B0-----:R-:W-:-:S06]  /*28e0*/  VIADD R4, R6, 0xffffffe ;  /* 0x0ffffffe06047836 */ /* 0x001fcc0000000000 */
[----:B------:R0:W1:Y:S02]  /*28f0*/  F2I.FTZ.U32.TRUNC.NTZ R5, R4 ;  /* 0x0000000400057305 */ /* 0x000064000021f000 */
[----:B0-----:R-:W-:Y:S02]  /*2900*/  HFMA2 R4, -RZ, RZ, 0, 0 ;  /* 0x00000000ff047431 */ /* 0x001fe400000001ff */
[----:B-1----:R-:W-:-:S04]  /*2910*/  IMAD.MOV R8, RZ, RZ, -R5 ;  /* 0x000000ffff087224 */ /* 0x002fc800078e0a05 */
[----:B------:R-:W-:Y:S01]  /*2920*/  IMAD R7, R8, R3, RZ ;  /* 0x0000000308077224 */ /* 0x000fe200078e02ff */
[----:B------:R-:W-:-:S03]  /*2930*/  IABS R8, R25 ;  /* 0x0000001900087213 */ /* 0x000fc60000000000 */
[----:B------:R-:W-:-:S06]  /*2940*/  IMAD.HI.U32 R7, R5, R7, R4 ;  /* 0x0000000705077227 */ /* 0x000fcc00078e0004 */
[----:B------:R-:W-:-:S04]  /*2950*/  IMAD.HI.U32 R24, R7, R8, RZ ;  /* 0x0000000807187227 */ /* 0x000fc800078e00ff */
[----:B------:R-:W-:-:S04]  /*2960*/  IMAD.MOV R5, RZ, RZ, -R24 ;  /* 0x000000ffff057224 */ /* 0x000fc800078e0a18 */
[----:B------:R-:W-:-:S05]  /*2970*/  IMAD R8, R3, R5, R8 ;  /* 0x0000000503087224 */ /* 0x000fca00078e0208 */
[----:B------:R-:W-:-:S13]  /*2980*/  ISETP.GT.U32.AND P3, PT, R3, R8, PT ;  /* 0x000000080300720c */ /* 0x000fda0003f64070 */
[----:B------:R-:W-:Y:S02]  /*2990*/  @!P3 IMAD.IADD R8, R8, 0x1, -R3 ;  /* 0x000000010808b824 */ /* 0x000fe400078e0a03 */
[----:B------:R-:W-:Y:S01]  /*29a0*/  @!P3 VIADD R24, R24, 0x1 ;  /* 0x000000011818b836 */ /* 0x000fe20000000000 */
[----:B------:R-:W-:Y:S02]  /*29b0*/  ISETP.NE.AND P3, PT, R0, RZ, PT ;  /* 0x000000ff0000720c */ /* 0x000fe40003f65270 */
[----:B------:R-:W-:Y:S02]  /*29c0*/  ISETP.GE.U32.AND P2, PT, R8, R3, PT ;  /* 0x000000030800720c */ /* 0x000fe40003f46070 */
[----:B------:R-:W-:-:S04]  /*29d0*/  LOP3.LUT R3, R25, R0, RZ, 0x3c, !PT ;  /* 0x0000000019037212 */ /* 0x000fc800078e3cff */
[----:B------:R-:W-:Y:S02]  /*29e0*/  ISETP.GE.AND P1, PT, R3, RZ, PT ;  /* 0x000000ff0300720c */ /* 0x000fe40003f26270 */
[----:B------:R-:W0:Y:S05]  /*29f0*/  LDC R3, c[0x0][0x398] ;  /* 0x0000e600ff037b82 */ /* 0x000e2a0000000800 */
[----:B------:R-:W-:-:S06]  /*2a00*/  @P2 IADD3 R24, PT, PT, R24, 0x1, RZ ;  /* 0x0000000118182810 */ /* 0x000fcc0007ffe0ff */
[----:B------:R-:W-:Y:S01]  /*2a10*/  @!P1 IMAD.MOV R24, RZ, RZ, -R24 ;  /* 0x000000ffff189224 */ /* 0x000fe200078e0a18 */
[----:B------:R-:W-:-:S05]  /*2a20*/  @!P3 LOP3.LUT R24, RZ, R0, RZ, 0x33, !PT ;  /* 0x00000000ff18b212 */ /* 0x000fca00078e33ff */
[----:B------:R-:W-:-:S04]  /*2a30*/  IMAD.MOV R23, RZ, RZ, -R24 ;  /* 0x000000ffff177224 */ /* 0x000fc800078e0a18 */
[----:B------:R-:W-:Y:S02]  /*2a40*/  IMAD R23, R0, R23, R25 ;  /* 0x0000001700177224 */ /* 0x000fe400078e0219 */
[----:B0-----:R-:W-:-:S03]  /*2a50*/  IMAD R22, R24, R3, R3 ;  /* 0x0000000318167224 */ /* 0x001fc600078e0203 */
[C---:B------:R-:W-:Y:S02]  /*2a60*/  ISETP.GE.AND P1, PT, R23.reuse, R0, PT ;  /* 0x000000001700720c */ /* 0x040fe40003f26270 */
[C---:B------:R-:W-:Y:S02]  /*2a70*/  IADD3 R22, PT, PT, R23.reuse, R22, RZ ;  /* 0x0000001617167210 */ /* 0x040fe40007ffe0ff */
[----:B------:R-:W-:-:S13]  /*2a80*/  ISETP.NE.AND P1, PT, R23, RZ, !P1 ;  /* 0x000000ff1700720c */ /* 0x000fda0004f25270 */
[----:B------:R-:W-:Y:S05]  /*2a90*/  @P0 BRA P1, `(.L_x_46) ;  /* 0xffffffdc006c0947 */ /* 0x000fea000083ffff */
[----:B------:R-:W-:Y:S05]  /*2aa0*/  EXIT ;  /* 0x000000000000794d */ /* 0x000fea0003800000 */
.L_x_5:
[----:B------:R-:W-:Y:S01]  /*2ab0*/  MOV R0, 0x0 ;  /* 0x0000000000007802 */ /* 0x000fe20000000f00 */
[----:B------:R0:W-:Y:S01]  /*2ac0*/  STL [R1], R18 ;  /* 0x0000001201007387 */ /* 0x0001e20000100800 */
[----:B------:R-:W1:Y:S01]  /*2ad0*/  LDCU.64 UR4, c[0x4][0xb0] ;  /* 0x01001600ff0477ac */ /* 0x000e620008000a00 */
[----:B------:R-:W-:Y:S01]  /*2ae0*/  MOV R6, R17 ;  /* 0x0000001100067202 */ /* 0x000fe20000000f00 */
[----:B------:R0:W2:Y:S01]  /*2af0*/  LDC.64 R2, c[0x4][R0] ;  /* 0x0100000000027b82 */ /* 0x0000a20000000a00 */
[----:B------:R-:W-:Y:S02]  /*2b00*/  IMAD.MOV.U32 R7, RZ, RZ, R16 ;  /* 0x000000ffff077224 */ /* 0x000fe400078e0010 */
[----:B-1----:R-:W-:Y:S02]  /*2b10*/  IMAD.U32 R4, RZ, RZ, UR4 ;  /* 0x00000004ff047e24 */ /* 0x002fe4000f8e00ff */
[----:B0-----:R-:W-:-:S07]  /*2b20*/  IMAD.U32 R5, RZ, RZ, UR5 ;  /* 0x00000005ff057e24 */ /* 0x001fce000f8e00ff */
[----:B------:R-:W-:-:S07]  /*2b30*/  LEPC R20, `(.L_x_47) ;  /* 0x000000001014794e */ /* 0x000fce0000000000 */
[----:B--2---:R-:W-:Y:S05]  /*2b40*/  CALL.ABS.NOINC R2 ;  /* 0x0000000002007343 */ /* 0x004fea0003c00000 */
.L_x_47:
[----:B------:R-:W-:Y:S05]  /*2b50*/  EXIT ;  /* 0x000000000000794d */ /* 0x000fea0003800000 */
.L_x_48:
[----:B------:R-:W-:-:S00]  /*2b60*/  BRA `(.L_x_48) ;  /* 0xfffffffc00fc7947 */ /* 0x000fc0000383ffff */
[----:B------:R-:W-:-:S00]  /*2b70*/  NOP ;  /* 0x0000000000007918 */ /* 0x000fc00000000000 */
        /* <DEDUP_REMOVED lines=8> */
.L_x_61:


//--------------------- .text._Z20kernelGenerarTableroPiii --------------------------
	.section	.text._Z20kernelGenerarTableroPiii,"ax",@progbits
	.align	128
        .global         _Z20kernelGenerarTableroPiii
        .type           _Z20kernelGenerarTableroPiii,@function
        .size           _Z20kernelGenerarTableroPiii,(.L_x_62 - _Z20kernelGenerarTableroPiii)
        .other          _Z20kernelGenerarTableroPiii,@"STO_CUDA_ENTRY STV_DEFAULT"
_Z20kernelGenerarTableroPiii:
.text._Z20kernelGenerarTableroPiii:
[----:B------:R-:W0:Y:S08]  /*0000*/  LDC R1, c[0x0][0x37c] ;  /* 0x0000df00ff017b82 */ /* 0x000e300000000800 */
[----:B------:R-:W1:Y:S01]  /*0010*/  LDC R0, c[0x0][0x388] ;  /* 0x0000e200ff007b82 */ /* 0x000e620000000800 */
[----:B------:R-:W2:Y:S01]  /*0020*/  S2R R11, SR_TID.X ;  /* 0x00000000000b7919 */ /* 0x000ea20000002100 */
[----:B------:R-:W-:Y:S01]  /*0030*/  IMAD.MOV.U32 R9, RZ, RZ, -0x266e14b1 ;  /* 0xd991eb4fff097424 */ /* 0x000fe200078e00ff */
[----:B------:R-:W3:Y:S01]  /*0040*/  LDCU.64 UR6, c[0x0][0x358] ;  /* 0x00006b00ff0677ac */ /* 0x000ee20008000a00 */
[----:B0-----:R-:W-:Y:S01]  /*0050*/  VIADD R1, R1, 0xffffffd0 ;  /* 0xffffffd001017836 */ /* 0x001fe20000000000 */
[----:B------:R-:W-:Y:S03]  /*0060*/  BSSY.RECONVERGENT B0, `(.L_x_49) ;  /* 0x000025f000007945 */ /* 0x000fe60003800200 */
[----:B------:R-:W2:Y:S08]  /*0070*/  S2UR UR4, SR_CTAID.X ;  /* 0x00000000000479c3 */ /* 0x000eb00000002500 */
[----:B------:R-:W2:Y:S01]  /*0080*/  LDC R8, c[0x0][0x360] ;  /* 0x0000d800ff087b82 */ /* 0x000ea20000000800 */
[----:B-1----:R-:W-:-:S02]  /*0090*/  ISETP.GT.AND P0, PT, R0, -0x1, PT ;  /* 0xffffffff0000780c */ /* 0x002fc40003f04270 */
[----:B------:R-:W-:Y:S02]  /*00a0*/  LOP3.LUT R0, R0, 0xaad26b49, RZ, 0x3c, !PT ;  /* 0xaad26b4900007812 */ /* 0x000fe400078e3cff */
[----:B------:R-:W-:-:S03]  /*00b0*/  SEL R9, R9, 0x8bf16996, P0 ;  /* 0x8bf1699609097807 */ /* 0x000fc60000000000 */
[----:B------:R-:W-:Y:S01]  /*00c0*/  IMAD R0, R0, 0x4182bed5, RZ ;  /* 0x4182bed500007824 */ /* 0x000fe200078e02ff */
[C---:B------:R-:W-:Y:S01]  /*00d0*/  LOP3.LUT R4, R9.reuse, 0x5491333, RZ, 0x3c, !PT ;  /* 0x0549133309047812 */ /* 0x040fe200078e3cff */
[C---:B------:R-:W-:Y:S02]  /*00e0*/  VIADD R7, R9.reuse, 0x1f123bb5 ;  /* 0x1f123bb509077836 */ /* 0x040fe40000000000 */
[C---:B------:R-:W-:Y:S01]  /*00f0*/  VIADD R5, R0.reuse, 0x583f19 ;  /* 0x00583f1900057836 */ /* 0x040fe20000000000 */
[C---:B------:R-:W-:Y:S01]  /*0100*/  LOP3.LUT R6, R0.reuse, 0x159a55e5, RZ, 0x3c, !PT ;  /* 0x159a55e500067812 */ /* 0x040fe200078e3cff */
[----:B------:R-:W-:Y:S01]  /*0110*/  VIADD R3, R0, 0x75bcd15 ;  /* 0x075bcd1500037836 */ /* 0x000fe20000000000 */
[----:B------:R-:W-:Y:S02]  /*0120*/  IADD3 R2, PT, PT, R9, 0x64f0c9, R0 ;  /* 0x0064f0c909027810 */ /* 0x000fe40007ffe000 */
[----:B------:R0:W-:Y:S01]  /*0130*/  STL.64 [R1+0x10], R4 ;  /* 0x0000100401007387 */ /* 0x0001e20000100a00 */
[----:B--2---:R-:W-:-:S03]  /*0140*/  IMAD R0, R8, UR4, R11 ;  /* 0x0000000408007c24 */ /* 0x004fc6000f8e020b */
[----:B------:R0:W-:Y:S02]  /*0150*/  STL.64 [R1+0x8], R6 ;  /* 0x0000080601007387 */ /* 0x0001e40000100a00 */
[----:B------:R-:W-:Y:S02]  /*0160*/  ISETP.NE.AND P0, PT, R0, RZ, PT ;  /* 0x000000ff0000720c */ /* 0x000fe40003f05270 */
[----:B------:R0:W-:Y:S01]  /*0170*/  STL.64 [R1], R2 ;  /* 0x0000000201007387 */ /* 0x0001e20000100a00 */
[----:B------:R-:W-:-:S10]  /*0180*/  SHF.R.S32.HI R8, RZ, 0x1f, R0 ;  /* 0x0000001fff087819 */ /* 0x000fd40000011400 */
[----:B---3--:R-:W-:Y:S05]  /*0190*/  @!P0 BRA `(.L_x_50) ;  /* 0x00000024002c8947 */ /* 0x008fea0003800000 */
[----:B------:R-:W-:Y:S02]  /*01a0*/  IMAD.MOV.U32 R13, RZ, RZ, R8 ;  /* 0x000000ffff0d7224 */ /* 0x000fe400078e0008 */
[----:B------:R-:W-:Y:S02]  /*01b0*/  IMAD.MOV.U32 R11, RZ, RZ, RZ ;  /* 0x000000ffff0b7224 */ /* 0x000fe400078e00ff */
[----:B------:R-:W-:-:S07]  /*01c0*/  IMAD.MOV.U32 R10, RZ, RZ, R0 ;  /* 0x000000ffff0a7224 */ /* 0x000fce00078e0000 */
.L_x_59:
[----:B0-----:R-:W-:Y:S01]  /*01d0*/  LOP3.LUT R2, R10, 0x3, RZ, 0xc0, !PT ;  /* 0x000000030a027812 */ /* 0x001fe200078ec0ff */
[----:B------:R-:W-:Y:S03]  /*01e0*/  BSSY.RECONVERGENT B1, `(.L_x_51) ;  /* 0x0000240000017945 */ /* 0x000fe60003800200 */
[----:B------:R-:W-:-:S04]  /*01f0*/  ISETP.NE.U32.AND P0, PT, R2, RZ, PT ;  /* 0x000000ff0200720c */ /* 0x000fc80003f05070 */
[----:B------:R-:W-:-:S13]  /*0200*/  ISETP.NE.AND.EX P0, PT, RZ, RZ, PT, P0 ;  /* 0x000000ffff00720c */ /* 0x000fda0003f05300 */
[----:B------:R-:W-:Y:S05]  /*0210*/  @!P0 BRA `(.L_x_52) ;  /* 0x0000002000f08947 */ /* 0x000fea0003800000 */
[----:B------:R-:W0:Y:S01]  /*0220*/  LDC.64 R8, c[0x4][0x10] ;  /* 0x01000400ff087b82 */ /* 0x000e220000000a00 */
[----:B------:R-:W-:Y:S02]  /*0230*/  CS2R R2, SRZ ;  /* 0x0000000000027805 */ /* 0x000fe4000001ff00 */
[----:B------:R-:W-:Y:S02]  /*0240*/  CS2R R4, SRZ ;  /* 0x0000000000047805 */ /* 0x000fe4000001ff00 */
[----:B------:R-:W-:Y:S01]  /*0250*/  CS2R R6, SRZ ;  /* 0x0000000000067805 */ /* 0x000fe2000001ff00 */
[----:B0-----:R-:W-:-:S07]  /*0260*/  IMAD.WIDE.U32 R8, R11, 0xc80, R8 ;  /* 0x00000c800b087825 */ /* 0x001fce00078e0008 */
.L_x_54:
[----:B------:R-:W-:-:S06]  /*0270*/  IMAD R12, R2, 0x4, R1 ;  /* 0x00000004020c7824 */ /* 0x000fcc00078e0201 */
[----:B------:R-:W5:Y:S01]  /*0280*/  LDL R12, [R12+0x4] ;  /* 0x000004000c0c7983 */ /* 0x000f620000100800 */
[----:B------:R-:W-:-:S05]  /*0290*/  UMOV UR4, URZ ;  /* 0x000000ff00047c82 */ /* 0x000fca0008000000 */
.L_x_53:
[----:B-----5:R-:W-:Y:S01]  /*02a0*/  SHF.R.U32.HI R22, RZ, UR4, R12 ;  /* 0x00000004ff167c19 */ /* 0x020fe2000801160c */
[----:B------:R-:W-:-:S03]  /*02b0*/  IMAD.SHL.U32 R14, R2, 0x20, RZ ;  /* 0x00000020020e7824 */ /* 0x000fc600078e00ff */
[----:B------:R-:W-:Y:S01]  /*02c0*/  LOP3.LUT R15, R22, 0x1, RZ, 0xc0, !PT ;  /* 0x00000001160f7812 */ /* 0x000fe200078ec0ff */
[----:B------:R-:W-:-:S03]  /*02d0*/  VIADD R14, R14, UR4 ;  /* 0x000000040e0e7c36 */ /* 0x000fc60008000000 */
[----:B------:R-:W-:Y:S01]  /*02e0*/  ISETP.NE.U32.AND P0, PT, R15, 0x1, PT ;  /* 0x000000010f00780c */ /* 0x000fe20003f05070 */
[----:B------:R-:W-:-:S03]  /*02f0*/  IMAD R15, R14, 0x5, RZ ;  /* 0x000000050e0f7824 */ /* 0x000fc600078e02ff */
[----:B------:R-:W-:Y:S01]  /*0300*/  R2P PR, R22, 0x7e ;  /* 0x0000007e16007804 */ /* 0x000fe20000000000 */
[----:B------:R-:W-:-:S08]  /*0310*/  IMAD.WIDE.U32 R14, R15, 0x4, R8 ;  /* 0x000000040f0e7825 */ /* 0x000fd000078e0008 */
[----:B------:R-:W2:Y:S04]  /*0320*/  @!P0 LDG.E R16, desc[UR6][R14.64+0x10] ;  /* 0x000010060e108981 */ /* 0x000ea8000c1e1900 */
[----:B------:R-:W3:Y:S04]  /*0330*/  @P1 LDG.E R18, desc[UR6][R14.64+0x24] ;  /* 0x000024060e121981 */ /* 0x000ee8000c1e1900 */
[----:B------:R-:W4:Y:S04]  /*0340*/  @P2 LDG.E R20, desc[UR6][R14.64+0x38] ;  /* 0x000038060e142981 */ /* 0x000f28000c1e1900 */
[----:B------:R-:W4:Y:S04]  /*0350*/  @P3 LDG.E R24, desc[UR6][R14.64+0x4c] ;  /* 0x00004c060e183981 */ /* 0x000f28000c1e1900 */
[----:B------:R-:W4:Y:S04]  /*0360*/  @P4 LDG.E R26, desc[UR6][R14.64+0x60] ;  /* 0x000060060e1a4981 */ /* 0x000f28000c1e1900 */
[----:B------:R-:W4:Y:S04]  /*0370*/  @!P0 LDG.E R17, desc[UR6][R14.64+0x4] ;  /* 0x000004060e118981 */ /* 0x000f28000c1e1900 */
[----:B------:R-:W4:Y:S04]  /*0380*/  @!P0 LDG.E R19, desc[UR6][R14.64+0xc] ;  /* 0x00000c060e138981 */ /* 0x000f28000c1e1900 */
[----:B------:R-:W4:Y:S04]  /*0390*/  @P1 LDG.E R21, desc[UR6][R14.64+0x18] ;  /* 0x000018060e151981 */ /* 0x000f28000c1e1900 */
[----:B------:R-:W4:Y:S04]  /*03a0*/  @P3 LDG.E R23, desc[UR6][R14.64+0x40] ;  /* 0x000040060e173981 */ /* 0x000f28000c1e1900 */
[----:B------:R-:W4:Y:S04]  /*03b0*/  @P5 LDG.E R25, desc[UR6][R14.64+0x70] ;  /* 0x000070060e195981 */ /* 0x000f28000c1e1900 */
[----:B------:R-:W4:Y:S01]  /*03c0*/  @P6 LDG.E R28, desc[UR6][R14.64+0x88] ;  /* 0x000088060e1c6981 */ /* 0x000f22000c1e1900 */
[----:B--2---:R-:W-:-:S03]  /*03d0*/  @!P0 LOP3.LUT R5, R5, R16, RZ, 0x3c, !PT ;  /* 0x0000001005058212 */ /* 0x004fc600078e3cff */
[----:B------:R-:W2:Y:S01]  /*03e0*/  @!P0 LDG.E R16, desc[UR6][R14.64] ;  /* 0x000000060e108981 */ /* 0x000ea2000c1e1900 */
[----:B---3--:R-:W-:-:S03]  /*03f0*/  @P1 LOP3.LUT R5, R5, R18, RZ, 0x3c, !PT ;  /* 0x0000001205051212 */ /* 0x008fc600078e3cff */
[----:B------:R-:W3:Y:S01]  /*0400*/  @!P0 LDG.E R18, desc[UR6][R14.64+0x8] ;  /* 0x000008060e128981 */ /* 0x000ee2000c1e1900 */
[----:B----4-:R-:W-:-:S03]  /*0410*/  @P2 LOP3.LUT R5, R5, R20, RZ, 0x3c, !PT ;  /* 0x0000001405052212 */ /* 0x010fc600078e3cff */
[----:B------:R-:W4:Y:S01]  /*0420*/  @P1 LDG.E R20, desc[UR6][R14.64+0x14] ;  /* 0x000014060e141981 */ /* 0x000f22000c1e1900 */
[----:B------:R-:W-:-:S03]  /*0430*/  @P3 LOP3.LUT R5, R5, R24, RZ, 0x3c, !PT ;  /* 0x0000001805053212 */ /* 0x000fc600078e3cff */
[----:B------:R-:W4:Y:S01]  /*0440*/  @P5 LDG.E R24, desc[UR6][R14.64+0x74] ;  /* 0x000074060e185981 */ /* 0x000f22000c1e1900 */
[----:B------:R-:W-:-:S03]  /*0450*/  @P4 LOP3.LUT R5, R5, R26, RZ, 0x3c, !PT ;  /* 0x0000001a05054212 */ /* 0x000fc600078e3cff */
[----:B------:R-:W4:Y:S01]  /*0460*/  @P3 LDG.E R26, desc[UR6][R14.64+0x44] ;  /* 0x000044060e1a3981 */ /* 0x000f22000c1e1900 */
[----:B------:R-:W-:-:S03]  /*0470*/  @!P0 LOP3.LUT R6, R6, R17, RZ, 0x3c, !PT ;  /* 0x0000001106068212 */ /* 0x000fc600078e3cff */
[----:B------:R-:W4:Y:S01]  /*0480*/  @P1 LDG.E R17, desc[UR6][R14.64+0x20] ;  /* 0x000020060e111981 */ /* 0x000f22000c1e1900 */
[----:B------:R-:W-:-:S03]  /*0490*/  @!P0 LOP3.LUT R4, R4, R19, RZ, 0x3c, !PT ;  /* 0x0000001304048212 */ /* 0x000fc600078e3cff */
[----:B------:R-:W4:Y:S01]  /*04a0*/  @P2 LDG.E R19, desc[UR6][R14.64+0x2c] ;  /* 0x00002c060e132981 */ /* 0x000f22000c1e1900 */
[----:B------:R-:W-:-:S03]  /*04b0*/  @P1 LOP3.LUT R6, R6, R21, RZ, 0x3c, !PT ;  /* 0x0000001506061212 */ /* 0x000fc600078e3cff */
[----:B------:R-:W4:Y:S01]  /*04c0*/  @P2 LDG.E R21, desc[UR6][R14.64+0x34] ;  /* 0x000034060e152981 */ /* 0x000f22000c1e1900 */
[----:B--2---:R-:W-:-:S03]  /*04d0*/  @!P0 LOP3.LUT R3, R3, R16, RZ, 0x3c, !PT ;  /* 0x0000001003038212 */ /* 0x004fc600078e3cff */
[----:B------:R-:W2:Y:S01]  /*04e0*/  @P1 LDG.E R16, desc[UR6][R14.64+0x1c] ;  /* 0x00001c060e101981 */ /* 0x000ea2000c1e1900 */
[----:B---3--:R-:W-:-:S03]  /*04f0*/  @!P0 LOP3.LUT R7, R7, R18, RZ, 0x3c, !PT ;  /* 0x0000001207078212 */ /* 0x008fc600078e3cff */
[----:B------:R-:W3:Y:S01]  /*0500*/  @P2 LDG.E R18, desc[UR6][R14.64+0x28] ;  /* 0x000028060e122981 */ /* 0x000ee2000c1e1900 */
[----:B----4-:R-:W-:-:S03]  /*0510*/  @P1 LOP3.LUT R3, R3, R20, RZ, 0x3c, !PT ;  /* 0x0000001403031212 */ /* 0x010fc600078e3cff */
[----:B------:R-:W4:Y:S01]  /*0520*/  @P2 LDG.E R20, desc[UR6][R14.64+0x30] ;  /* 0x000030060e142981 */ /* 0x000f22000c1e1900 */
[----:B------:R-:W-:-:S03]  /*0530*/  @P5 LOP3.LUT R5, R5, R24, RZ, 0x3c, !PT ;  /* 0x0000001805055212 */ /* 0x000fc600078e3cff */
[----:B------:R-:W4:Y:S01]  /*0540*/  @P3 LDG.E R24, desc[UR6][R14.64+0x3c] ;  /* 0x00003c060e183981 */ /* 0x000f22000c1e1900 */
[----:B------:R-:W-:-:S03]  /*0550*/  @P1 LOP3.LUT R4, R4, R17, RZ, 0x3c, !PT ;  /* 0x0000001104041212 */ /* 0x000fc600078e3cff */
[----:B------:R-:W4:Y:S01]  /*0560*/  @P3 LDG.E R17, desc[UR6][R14.64+0x48] ;  /* 0x000048060e113981 */ /* 0x000f22000c1e1900 */
[----:B------:R-:W-:-:S03]  /*0570*/  @P2 LOP3.LUT R6, R6, R19, RZ, 0x3c, !PT ;  /* 0x0000001306062212 */ /* 0x000fc600078e3cff */
[----:B------:R-:W4:Y:S01]  /*0580*/  @P4 LDG.E R19, desc[UR6][R14.64+0x54] ;  /* 0x000054060e134981 */ /* 0x000f22000c1e1900 */
[----:B------:R-:W-:Y:S02]  /*0590*/  @P2 LOP3.LUT R4, R4, R21, RZ, 0x3c, !PT ;  /* 0x0000001504042212 */ /* 0x000fe400078e3cff */
[----:B------:R-:W-:Y:S01]  /*05a0*/  @P3 LOP3.LUT R6, R6, R23, RZ, 0x3c, !PT ;  /* 0x0000001706063212 */ /* 0x000fe200078e3cff */
[----:B------:R-:W4:Y:S04]  /*05b0*/  @P4 LDG.E R21, desc[UR6][R14.64+0x5c] ;  /* 0x00005c060e154981 */ /* 0x000f28000c1e1900 */
[----:B------:R-:W4:Y:S01]  /*05c0*/  @P5 LDG.E R23, desc[UR6][R14.64+0x68] ;  /* 0x000068060e175981 */ /* 0x000f22000c1e1900 */
[----:B--2---:R-:W-:-:S03]  /*05d0*/  @P1 LOP3.LUT R7, R7, R16, RZ, 0x3c, !PT ;  /* 0x0000001007071212 */ /* 0x004fc600078e3cff */
[----:B------:R-:W2:Y:S01]  /*05e0*/  @P4 LDG.E R16, desc[UR6][R14.64+0x50] ;  /* 0x000050060e104981 */ /* 0x000ea2000c1e1900 */
[----:B---3--:R-:W-:-:S03]  /*05f0*/  @P2 LOP3.LUT R3, R3, R18, RZ, 0x3c, !PT ;  /* 0x0000001203032212 */ /* 0x008fc600078e3cff */
[----:B------:R-:W3:Y:S01]  /*0600*/  @P4 LDG.E R18, desc[UR6][R14.64+0x58] ;  /* 0x000058060e124981 */ /* 0x000ee2000c1e1900 */
[----:B----4-:R-:W-:-:S03]  /*0610*/  @P2 LOP3.LUT R7, R7, R20, RZ, 0x3c, !PT ;  /* 0x0000001407072212 */ /* 0x010fc600078e3cff */
[----:B------:R-:W4:Y:S01]  /*0620*/  @P5 LDG.E R20, desc[UR6][R14.64+0x64] ;  /* 0x000064060e145981 */ /* 0x000f22000c1e1900 */
[----:B------:R-:W-:-:S03]  /*0630*/  @P3 LOP3.LUT R3, R3, R24, RZ, 0x3c, !PT ;  /* 0x0000001803033212 */ /* 0x000fc600078e3cff */
[----:B------:R-:W4:Y:S01]  /*0640*/  @P5 LDG.E R24, desc[UR6][R14.64+0x6c] ;  /* 0x00006c060e185981 */ /* 0x000f22000c1e1900 */
[----:B------:R-:W-:Y:S02]  /*0650*/  LOP3.LUT P0, RZ, R22, 0x80, RZ, 0xc0, !PT ;  /* 0x0000008016ff7812 */ /* 0x000fe4000780c0ff */
[----:B------:R-:W-:Y:S02]  /*0660*/  @P3 LOP3.LUT R7, R7, R26, RZ, 0x3c, !PT ;  /* 0x0000001a07073212 */ /* 0x000fe400078e3cff */
[----:B------:R-:W-:Y:S02]  /*0670*/  @P3 LOP3.LUT R4, R4, R17, RZ, 0x3c, !PT ;  /* 0x0000001104043212 */ /* 0x000fe400078e3cff */
[----:B------:R-:W4:Y:S01]  /*0680*/  @P6 LDG.E R17, desc[UR6][R14.64+0x7c] ;  /* 0x00007c060e116981 */ /* 0x000f22000c1e1900 */
[----:B------:R-:W-:-:S03]  /*0690*/  @P4 LOP3.LUT R6, R6, R19, RZ, 0x3c, !PT ;  /* 0x0000001306064212 */ /* 0x000fc600078e3cff */
[----:B------:R-:W4:Y:S01]  /*06a0*/  @P6 LDG.E R19, desc[UR6][R14.64+0x84] ;  /* 0x000084060e136981 */ /* 0x000f22000c1e1900 */
[----:B------:R-:W-:-:S03]  /*06b0*/  @P4 LOP3.LUT R4, R4, R21, RZ, 0x3c, !PT ;  /* 0x0000001504044212 */ /* 0x000fc600078e3cff */
[----:B------:R-:W4:Y:S01]  /*06c0*/  @P0 LDG.E R26, desc[UR6][R14.64+0x9c] ;  /* 0x00009c060e1a0981 */ /* 0x000f22000c1e1900 */
[----:B------:R-:W-:-:S03]  /*06d0*/  @P5 LOP3.LUT R6, R6, R23, RZ, 0x3c, !PT ;  /* 0x0000001706065212 */ /* 0x000fc600078e3cff */
        /* <DEDUP_REMOVED lines=10> */
[----:B------:R-:W-:Y:S02]  /*0780*/  @P5 LOP3.LUT R4, R4, R25, RZ, 0x3c, !PT ;  /* 0x0000001904045212 */ /* 0x000fe400078e3cff */
[----:B------:R-:W-:Y:S02]  /*0790*/  @P6 LOP3.LUT R5, R5, R28, RZ, 0x3c, !PT ;  /* 0x0000001c05056212 */ /* 0x000fe400078e3cff */
[----:B------:R-:W-:Y:S02]  /*07a0*/  @P6 LOP3.LUT R6, R6, R17, RZ, 0x3c, !PT ;  /* 0x0000001106066212 */ /* 0x000fe400078e3cff */
[----:B------:R-:W-:Y:S02]  /*07b0*/  @P6 LOP3.LUT R4, R4, R19, RZ, 0x3c, !PT ;  /* 0x0000001304046212 */ /* 0x000fe400078e3cff */
[----:B------:R-:W-:Y:S02]  /*07c0*/  @P0 LOP3.LUT R5, R5, R26, RZ, 0x3c, !PT ;  /* 0x0000001a05050212 */ /* 0x000fe400078e3cff */
[----:B------:R-:W-:-:S02]  /*07d0*/  @P0 LOP3.LUT R6, R6, R21, RZ, 0x3c, !PT ;  /* 0x0000001506060212 */ /* 0x000fc400078e3cff */
[----:B------:R-:W-:Y:S02]  /*07e0*/  @P0 LOP3.LUT R4, R4, R23, RZ, 0x3c, !PT ;  /* 0x0000001704040212 */ /* 0x000fe400078e3cff */
[----:B--2---:R-:W-:Y:S02]  /*07f0*/  @P6 LOP3.LUT R3, R3, R16, RZ, 0x3c, !PT ;  /* 0x0000001003036212 */ /* 0x004fe400078e3cff */
[----:B---3--:R-:W-:Y:S02]  /*0800*/  @P6 LOP3.LUT R7, R7, R18, RZ, 0x3c, !PT ;  /* 0x0000001207076212 */ /* 0x008fe400078e3cff */
[----:B----4-:R-:W-:Y:S02]  /*0810*/  @P0 LOP3.LUT R3, R3, R20, RZ, 0x3c, !PT ;  /* 0x0000001403030212 */ /* 0x010fe400078e3cff */
[----:B------:R-:W-:Y:S02]  /*0820*/  @P0 LOP3.LUT R7, R7, R24, RZ, 0x3c, !PT ;  /* 0x0000001807070212 */ /* 0x000fe400078e3cff */
[----:B------:R-:W-:-:S13]  /*0830*/  R2P PR, R22.B1, 0x7f ;  /* 0x0000007f16007804 */ /* 0x000fda0000001000 */
[----:B------:R-:W2:Y:S04]  /*0840*/  @P0 LDG.E R18, desc[UR6][R14.64+0xa0] ;  /* 0x0000a0060e120981 */ /* 0x000ea8000c1e1900 */
[----:B------:R-:W3:Y:S04]  /*0850*/  @P0 LDG.E R19, desc[UR6][R14.64+0xa4] ;  /* 0x0000a4060e130981 */ /* 0x000ee8000c1e1900 */
[----:B------:R-:W4:Y:S04]  /*0860*/  @P0 LDG.E R20, desc[UR6][R14.64+0xa8] ;  /* 0x0000a8060e140981 */ /* 0x000f28000c1e1900 */
[----:B------:R-:W4:Y:S04]  /*0870*/  @P0 LDG.E R21, desc[UR6][R14.64+0xac] ;  /* 0x0000ac060e150981 */ /* 0x000f28000c1e1900 */
[----:B------:R-:W4:Y:S04]  /*0880*/  @P0 LDG.E R24, desc[UR6][R14.64+0xb0] ;  /* 0x0000b0060e180981 */ /* 0x000f28000c1e1900 */
[----:B------:R-:W4:Y:S04]  /*0890*/  @P1 LDG.E R16, desc[UR6][R14.64+0xbc] ;  /* 0x0000bc060e101981 */ /* 0x000f28000c1e1900 */
[----:B------:R-:W4:Y:S04]  /*08a0*/  @P1 LDG.E R26, desc[UR6][R14.64+0xb4] ;  /* 0x0000b4060e1a1981 */ /* 0x000f28000c1e1900 */
        /* <DEDUP_REMOVED lines=11> */
[----:B------:R-:W-:Y:S01]  /*0960*/  LOP3.LUT P0, RZ, R22, 0x8000, RZ, 0xc0, !PT ;  /* 0x0000800016ff7812 */ /* 0x000fe2000780c0ff */
[----:B------:R-:W4:Y:S01]  /*0970*/  @P2 LDG.E R24, desc[UR6][R14.64+0xd8] ;  /* 0x0000d8060e182981 */ /* 0x000f22000c1e1900 */
[----:B------:R-:W-:-:S03]  /*0980*/  @P1 LOP3.LUT R7, R7, R16, RZ, 0x3c, !PT ;  /* 0x0000001007071212 */ /* 0x000fc600078e3cff */
[----:B------:R-:W4:Y:S01]  /*0990*/  @P2 LDG.E R22, desc[UR6][R14.64+0xd0] ;  /* 0x0000d0060e162981 */ /* 0x000f22000c1e1900 */
[----:B------:R-:W-:-:S03]  /*09a0*/  @P1 LOP3.LUT R3, R3, R26, RZ, 0x3c, !PT ;  /* 0x0000001a03031212 */ /* 0x000fc600078e3cff */
[----:B------:R-:W4:Y:S01]  /*09b0*/  @P3 LDG.E R16, desc[UR6][R14.64+0xe4] ;  /* 0x0000e4060e103981 */ /* 0x000f22000c1e1900 */
[----:B------:R-:W-:-:S03]  /*09c0*/  @P1 LOP3.LUT R6, R6, R23, RZ, 0x3c, !PT ;  /* 0x0000001706061212 */ /* 0x000fc600078e3cff */
[----:B------:R-:W4:Y:S01]  /*09d0*/  @P3 LDG.E R26, desc[UR6][R14.64+0xdc] ;  /* 0x0000dc060e1a3981 */ /* 0x000f22000c1e1900 */
[----:B------:R-:W-:-:S03]  /*09e0*/  @P1 LOP3.LUT R4, R4, R17, RZ, 0x3c, !PT ;  /* 0x0000001104041212 */ /* 0x000fc600078e3cff */
        /* <DEDUP_REMOVED lines=43> */
[----:B------:R-:W-:-:S04]  /*0ca0*/  UIADD3 UR4, UPT, UPT, UR4, 0x10, URZ ;  /* 0x0000001004047890 */ /* 0x000fc8000fffe0ff */
[----:B------:R-:W-:Y:S01]  /*0cb0*/  UISETP.NE.AND UP0, UPT, UR4, 0x20, UPT ;  /* 0x000000200400788c */ /* 0x000fe2000bf05270 */
[----:B--2---:R-:W-:Y:S02]  /*0cc0*/  @P5 LOP3.LUT R5, R5, R18, RZ, 0x3c, !PT ;  /* 0x0000001205055212 */ /* 0x004fe400078e3cff */
[----:B---3--:R-:W-:Y:S02]  /*0cd0*/  @P6 LOP3.LUT R6, R6, R19, RZ, 0x3c, !PT ;  /* 0x0000001306066212 */ /* 0x008fe400078e3cff */
[----:B----4-:R-:W-:Y:S02]  /*0ce0*/  @P6 LOP3.LUT R3, R3, R20, RZ, 0x3c, !PT ;  /* 0x0000001403036212 */ /* 0x010fe400078e3cff */
[----:B------:R-:W-:Y:S02]  /*0cf0*/  @P6 LOP3.LUT R4, R4, R21, RZ, 0x3c, !PT ;  /* 0x0000001504046212 */ /* 0x000fe400078e3cff */
[----:B------:R-:W-:Y:S02]  /*0d00*/  @P6 LOP3.LUT R7, R7, R22, RZ, 0x3c, !PT ;  /* 0x0000001607076212 */ /* 0x000fe400078e3cff */
[----:B------:R-:W-:-:S02]  /*0d10*/  @P6 LOP3.LUT R5, R5, R16, RZ, 0x3c, !PT ;  /* 0x0000001005056212 */ /* 0x000fc400078e3cff */
[----:B------:R-:W-:Y:S02]  /*0d20*/  @P0 LOP3.LUT R3, R3, R24, RZ, 0x3c, !PT ;  /* 0x0000001803030212 */ /* 0x000fe400078e3cff */
[----:B------:R-:W-:Y:S02]  /*0d30*/  @P0 LOP3.LUT R5, R5, R28, RZ, 0x3c, !PT ;  /* 0x0000001c05050212 */ /* 0x000fe400078e3cff */
[----:B------:R-:W-:Y:S02]  /*0d40*/  @P0 LOP3.LUT R7, R7, R26, RZ, 0x3c, !PT ;  /* 0x0000001a07070212 */ /* 0x000fe400078e3cff */
[----:B------:R-:W-:Y:S02]  /*0d50*/  @P0 LOP3.LUT R4, R4, R23, RZ, 0x3c, !PT ;  /* 0x0000001704040212 */ /* 0x000fe400078e3cff */
[----:B------:R-:W-:Y:S01]  /*0d60*/  @P0 LOP3.LUT R6, R6, R17, RZ, 0x3c, !PT ;  /* 0x0000001106060212 */ /* 0x000fe200078e3cff */
[----:B------:R-:W-:Y:S06]  /*0d70*/  BRA.U UP0, `(.L_x_53) ;  /* 0xfffffff500487547 */ /* 0x000fec000b83ffff */
[----:B------:R-:W-:-:S05]  /*0d80*/  VIADD R2, R2, 0x1 ;  /* 0x0000000102027836 */ /* 0x000fca0000000000 */
[----:B------:R-:W-:-:S13]  /*0d90*/  ISETP.NE.AND P0, PT, R2, 0x5, PT ;  /* 0x000000050200780c */ /* 0x000fda0003f05270 */
[----:B------:R-:W-:Y:S05]  /*0da0*/  @P0 BRA `(.L_x_54) ;  /* 0xfffffff400300947 */ /* 0x000fea000383ffff */
[----:B------:R-:W-:Y:S01]  /*0db0*/  LOP3.LUT R2, R10, 0x3, RZ, 0xc0, !PT ;  /* 0x000000030a027812 */ /* 0x000fe200078ec0ff */
[----:B------:R0:W-:Y:S03]  /*0dc0*/  STL.64 [R1+0x8], R6 ;  /* 0x0000080601007387 */ /* 0x0001e60000100a00 */
[----:B------:R-:W-:Y:S01]  /*0dd0*/  ISETP.NE.U32.AND P0, PT, R2, 0x1, PT ;  /* 0x000000010200780c */ /* 0x000fe20003f05070 */
[----:B------:R0:W-:Y:S03]  /*0de0*/  STL.64 [R1+0x10], R4 ;  /* 0x0000100401007387 */ /* 0x0001e60000100a00 */
[----:B------:R-:W-:Y:S01]  /*0df0*/  ISETP.NE.AND.EX P0, PT, RZ, RZ, PT, P0 ;  /* 0x000000ffff00720c */ /* 0x000fe20003f05300 */
[----:B------:R0:W-:-:S12]  /*0e00*/  STL [R1+0x4], R3 ;  /* 0x0000040301007387 */ /* 0x0001d80000100800 */
[----:B0-----:R-:W-:Y:S05]  /*0e10*/  @!P0 BRA `(.L_x_52) ;  /* 0x0000001400f08947 */ /* 0x001fea0003800000 */
[----:B------:R-:W-:Y:S01]  /*0e20*/  UMOV UR4, URZ ;  /* 0x000000ff00047c82 */ /* 0x000fe20008000000 */
[----:B------:R-:W-:Y:S01]  /*0e30*/  CS2R R2, SRZ ;  /* 0x0000000000027805 */ /* 0x000fe2000001ff00 */
[----:B------:R-:W-:Y:S01]  /*0e40*/  IMAD.MOV.U32 R4, RZ, RZ, RZ ;  /* 0x000000ffff047224 */ /* 0x000fe200078e00ff */
[----:B------:R-:W-:Y:S01]  /*0e50*/  CS2R R6, SRZ ;  /* 0x0000000000067805 */ /* 0x000fe2000001ff00 */
[----:B------:R-:W-:-:S07]  /*0e60*/  IMAD.U32 R5, RZ, RZ, UR4 ;  /* 0x00000004ff057e24 */ /* 0x000fce000f8e00ff */
.L_x_56:
[----:B------:R-:W-:-:S06]  /*0e70*/  IMAD R12, R2, 0x4, R1 ;  /* 0x00000004020c7824 */ /* 0x000fcc00078e0201 */
[----:B------:R-:W5:Y:S01]  /*0e80*/  LDL R12, [R12+0x4] ;  /* 0x000004000c0c7983 */ /* 0x000f620000100800 */
[----:B------:R-:W-:-:S05]  /*0e90*/  UMOV UR4, URZ ;  /* 0x000000ff00047c82 */ /* 0x000fca0008000000 */
.L_x_55:
        /* <DEDUP_REMOVED lines=180> */
[----:B------:R0:W-:Y:S03]  /*19e0*/  STL [R1+0x4], R3 ;  /* 0x0000040301007387 */ /* 0x0001e60000100800 */
[----:B------:R-:W-:Y:S01]  /*19f0*/  ISETP.NE.AND.EX P0, PT, RZ, RZ, PT, P0 ;  /* 0x000000ffff00720c */ /* 0x000fe20003f05300 */
[----:B------:R0:W-:-:S12]  /*1a00*/  STL.64 [R1+0x10], R4 ;  /* 0x0000100401007387 */ /* 0x0001d80000100a00 */
[----:B0-----:R-:W-:Y:S05]  /*1a10*/  @P0 BRA `(.L_x_52) ;  /* 0x0000000800f00947 */ /* 0x001fea0003800000 */
[----:B------:R-:W-:Y:S01]  /*1a20*/  UMOV UR4, URZ ;  /* 0x000000ff00047c82 */ /* 0x000fe20008000000 */
[----:B------:R-:W-:Y:S01]  /*1a30*/  CS2R R2, SRZ ;  /* 0x0000000000027805 */ /* 0x000fe2000001ff00 */
[----:B------:R-:W-:Y:S01]  /*1a40*/  IMAD.MOV.U32 R4, RZ, RZ, RZ ;  /* 0x000000ffff047224 */ /* 0x000fe200078e00ff */
[----:B------:R-:W-:Y:S01]  /*1a50*/  CS2R R6, SRZ ;  /* 0x0000000000067805 */ /* 0x000fe2000001ff00 */
[----:B------:R-:W-:-:S07]  /*1a60*/  IMAD.U32 R5, RZ, RZ, UR4 ;  /* 0x00000004ff057e24 */ /* 0x000fce000f8e00ff */
.L_x_58:
[----:B------:R-:W-:-:S06]  /*1a70*/  IMAD R12, R2, 0x4, R1 ;  /* 0x00000004020c7824 */ /* 0x000fcc00078e0201 */
[----:B------:R-:W5:Y:S01]  /*1a80*/  LDL R12, [R12+0x4] ;  /* 0x000004000c0c7983 */ /* 0x000f620000100800 */
[----:B------:R-:W-:-:S05]  /*1a90*/  UMOV UR4, URZ ;  /* 0x000000ff00047c82 */ /* 0x000fca0008000000 */
.L_x_57:
        /* <DEDUP_REMOVED lines=177> */
[----:B------:R0:W-:Y:S04]  /*25b0*/  STL.64 [R1+0x8], R6 ;  /* 0x0000080601007387 */ /* 0x0001e80000100a00 */
[----:B------:R0:W-:Y:S04]  /*25c0*/  STL [R1+0x4], R3 ;  /* 0x0000040301007387 */ /* 0x0001e80000100800 */
[----:B------:R0:W-:Y:S02]  /*25d0*/  STL.64 [R1+0x10], R4 ;  /* 0x0000100401007387 */ /* 0x0001e40000100a00 */
.L_x_52:
[----:B------:R-:W-:Y:S05]  /*25e0*/  BSYNC.RECONVERGENT B1 ;  /* 0x0000000000017941 */ /* 0x000fea0003800200 */
.L_x_51:
[C---:B------:R-:W-:Y:S01]  /*25f0*/  ISETP.GT.U32.AND P0, PT, R10.reuse, 0x3, PT ;  /* 0x000000030a00780c */ /* 0x040fe20003f04070 */
[----:B------:R-:W-:Y:S01]  /*2600*/  VIADD R11, R11, 0x1 ;  /* 0x000000010b0b7836 */ /* 0x000fe20000000000 */
[--C-:B------:R-:W-:Y:S02]  /*2610*/  SHF.R.U64 R10, R10, 0x2, R13.reuse ;  /* 0x000000020a0a7819 */ /* 0x100fe4000000120d */
[----:B------:R-:W-:Y:S02]  /*2620*/  ISETP.GT.U32.AND.EX P0, PT, R13, RZ, PT, P0 ;  /* 0x000000ff0d00720c */ /* 0x000fe40003f04100 */
[----:B------:R-:W-:-:S11]  /*2630*/  SHF.R.U32.HI R13, RZ, 0x2, R13 ;  /* 0x00000002ff0d7819 */ /* 0x000fd6000001160d */
[----:B------:R-:W-:Y:S05]  /*2640*/  @P0 BRA `(.L_x_59) ;  /* 0xffffffd800e00947 */ /* 0x000fea000383ffff */
.L_x_50:
[----:B------:R-:W-:Y:S05]  /*2650*/  BSYNC.RECONVERGENT B0 ;  /* 0x0000000000007941 */ /* 0x000fea0003800200 */
.L_x_49:
[----:B------:R-:W1:Y:S01]  /*2660*/  LDCU UR4, c[0x0][0x38c] ;  /* 0x00007180ff0477ac */ /* 0x000e620008000800 */
[----:B------:R-:W2:Y:S01]  /*2670*/  LDC R8, c[0x0][0x388] ;  /* 0x0000e200ff087b82 */ /* 0x000ea20000000800 */
[----:B0-----:R-:W-:Y:S01]  /*2680*/  SHF.R.U32.HI R2, RZ, 0x2, R3 ;  /* 0x00000002ff027819 */ /* 0x001fe20000011603 */
[----:B------:R-:W-:Y:S01]  /*2690*/  IMAD.MOV.U32 R9, RZ, RZ, -0x266e14b1 ;  /* 0xd991eb4fff097424 */ /* 0x000fe200078e00ff */
[----:B------:R-:W0:Y:S02]  /*26a0*/  LDCU.64 UR8, c[0x0][0x380] ;  /* 0x00007000ff0877ac */ /* 0x000e240008000a00 */
[----:B------:R-:W-:Y:S01]  /*26b0*/  LOP3.LUT R2, R2, R3, RZ, 0x3c, !PT ;  /* 0x0000000302027212 */ /* 0x000fe200078e3cff */
[----:B------:R-:W-:Y:S01]  /*26c0*/  IMAD.SHL.U32 R3, R5, 0x10, RZ ;  /* 0x0000001005037824 */ /* 0x000fe200078e00ff */
[----:B-1----:R-:W1:Y:S01]  /*26d0*/  I2F.U32.RP R4, UR4 ;  /* 0x0000000400047d06 */ /* 0x002e620008209000 */
[----:B------:R-:W-:Y:S02]  /*26e0*/  ISETP.NE.U32.AND P1, PT, RZ, UR4, PT ;  /* 0x00000004ff007c0c */ /* 0x000fe4000bf25070 */
[----:B--2---:R-:W-:-:S02]  /*26f0*/  ISETP.GT.AND P0, PT, R8, -0x1, PT ;  /* 0xffffffff0800780c */ /* 0x004fc40003f04270 */
[----:B------:R-:W-:Y:S02]  /*2700*/  LOP3.LUT R8, R8, 0xaad26b49, RZ, 0x3c, !PT ;  /* 0xaad26b4908087812 */ /* 0x000fe400078e3cff */
[----:B------:R-:W-:-:S03]  /*2710*/  SEL R9, R9, 0x8bf16996, P0 ;  /* 0x8bf1699609097807 */ /* 0x000fc60000000000 */
[----:B------:R-:W-:Y:S01]  /*2720*/  IMAD R8, R8, 0x4182bed5, RZ ;  /* 0x4182bed508087824 */ /* 0x000fe200078e02ff */
[----:B-1----:R-:W1:Y:S04]  /*2730*/  MUFU.RCP R4, R4 ;  /* 0x0000000400047308 */ /* 0x002e680000001000 */
[----:B------:R-:W-:Y:S01]  /*2740*/  IADD3 R9, PT, PT, R9, 0x64f0c9, R8 ;  /* 0x0064f0c909097810 */ /* 0x000fe20007ffe008 */
[----:B-1----:R-:W-:Y:S02]  /*2750*/  VIADD R6, R4, 0xffffffe ;  /* 0x0ffffffe04067836 */ /* 0x002fe40000000000 */
[C---:B------:R-:W-:Y:S02]  /*2760*/  IMAD.SHL.U32 R4, R2.reuse, 0x2, RZ ;  /* 0x0000000202047824 */ /* 0x040fe400078e00ff */
[----:B------:R-:W1:Y:S03]  /*2770*/  F2I.FTZ.U32.TRUNC.NTZ R7, R6 ;  /* 0x0000000600077305 */ /* 0x000e66000021f000 */
[----:B------:R-:W-:-:S04]  /*2780*/  LOP3.LUT R4, R2, R4, R3, 0x96, !PT ;  /* 0x0000000402047212 */ /* 0x000fc800078e9603 */
[----:B------:R-:W-:-:S04]  /*2790*/  LOP3.LUT R4, R4, R5, RZ, 0x3c, !PT ;  /* 0x0000000504047212 */ /* 0x000fc800078e3cff */
[----:B------:R-:W-:Y:S01]  /*27a0*/  IADD3 R4, PT, PT, R9, 0x587c5, R4 ;  /* 0x000587c509047810 */ /* 0x000fe20007ffe004 */
[----:B-1----:R-:W-:-:S04]  /*27b0*/  IMAD.MOV R6, RZ, RZ, -R7 ;  /* 0x000000ffff067224 */ /* 0x002fc800078e0a07 */
[----:B------:R-:W-:Y:S02]  /*27c0*/  IMAD R3, R6, UR4, RZ ;  /* 0x0000000406037c24 */ /* 0x000fe4000f8e02ff */
[----:B------:R-:W-:-:S04]  /*27d0*/  IMAD.MOV.U32 R6, RZ, RZ, RZ ;  /* 0x000000ffff067224 */ /* 0x000fc800078e00ff */
[----:B------:R-:W-:Y:S01]  /*27e0*/  IMAD.HI.U32 R7, R7, R3, R6 ;  /* 0x0000000307077227 */ /* 0x000fe200078e0006 */
[----:B------:R-:W-:-:S05]  /*27f0*/  SHF.R.S32.HI R3, RZ, 0x1f, R0 ;  /* 0x0000001fff037819 */ /* 0x000fca0000011400 */
[----:B------:R-:W-:-:S04]  /*2800*/  IMAD.HI.U32 R7, R7, R4, RZ ;  /* 0x0000000407077227 */ /* 0x000fc800078e00ff */
[----:B------:R-:W-:-:S04]  /*2810*/  IMAD.MOV R7, RZ, RZ, -R7 ;  /* 0x000000ffff077224 */ /* 0x000fc800078e0a07 */
[----:B------:R-:W-:-:S05]  /*2820*/  IMAD R4, R7, UR4, R4 ;  /* 0x0000000407047c24 */ /* 0x000fca000f8e0204 */
[----:B------:R-:W-:-:S13]  /*2830*/  ISETP.GE.U32.AND P0, PT, R4, UR4, PT ;  /* 0x0000000404007c0c */ /* 0x000fda000bf06070 */
[----:B------:R-:W-:-:S05]  /*2840*/  @P0 VIADD R4, R4, -UR4 ;  /* 0x8000000404040c36 */ /* 0x000fca0008000000 */
[----:B------:R-:W-:-:S13]  /*2850*/  ISETP.GE.U32.AND P0, PT, R4, UR4, PT ;  /* 0x0000000404007c0c */ /* 0x000fda000bf06070 */
[----:B------:R-:W-:Y:S01]  /*2860*/  @P0 VIADD R4, R4, -UR4 ;  /* 0x8000000404040c36 */ /* 0x000fe20008000000 */
[----:B------:R-:W-:Y:S02]  /*2870*/  @!P1 LOP3.LUT R4, RZ, UR4, RZ, 0x33, !PT ;  /* 0x00000004ff049c12 */ /* 0x000fe4000f8e33ff */
[----:B0-----:R-:W-:-:S03]  /*2880*/  LEA R2, P0, R0, UR8, 0x2 ;  /* 0x0000000800027c11 */ /* 0x001fc6000f8010ff */
[----:B------:R-:W-:Y:S01]  /*2890*/  VIADD R4, R4, 0x1 ;  /* 0x0000000104047836 */ /* 0x000fe20000000000 */
[----:B------:R-:W-:-:S04]  /*28a0*/  LEA.HI.X R3, R0, UR9, R3, 0x2, P0 ;  /* 0x0000000900037c11 */ /* 0x000fc800080f1403 */
[----:B------:R-:W-:-:S05]  /*28b0*/  IABS R5, R4 ;  /* 0x0000000400057213 */ /* 0x000fca0000000000 */
[----:B------:R-:W-:Y:S01]  /*28c0*/  STG.E desc[UR6][R2.64], R5 ;  /* 0x0000000502007986 */ /* 0x000fe2000c101906 */
[----:B------:R-:W-:Y:S05]  /*28d0*/  EXIT ;  /* 0x000000000000794d */ /* 0x000fea0003800000 */
.L_x_60:
        /* <DEDUP_REMOVED lines=10> */
.L_x_62:


//--------------------- .nv.global.init           --------------------------
	.section	.nv.global.init,"aw",@progbits
	.align	4
.nv.global.init:
	.type		mrg32k3aM1SubSeq,@object
	.size		mrg32k3aM1SubSeq,(mrg32k3aM2SubSeq - mrg32k3aM1SubSeq)
mrg32k3aM1SubSeq:
        /*0000*/ 	.byte	0x0b, 0xcc, 0xee, 0x04, 0x73, 0x29, 0x8b, 0x6f, 0xf6, 0x53, 0x03, 0xf6, 0x23, 0xf6, 0xea, 0xda
        /* <DEDUP_REMOVED lines=125> */
	.type		mrg32k3aM2SubSeq,@object
	.size		mrg32k3aM2SubSeq,(mrg32k3aM1 - mrg32k3aM2SubSeq)
mrg32k3aM2SubSeq:
        /* <DEDUP_REMOVED lines=126> */
	.type		mrg32k3aM1,@object
	.size		mrg32k3aM1,(mrg32k3aM1Seq - mrg32k3aM1)
mrg32k3aM1:
        /* <DEDUP_REMOVED lines=144> */
	.type		mrg32k3aM1Seq,@object
	.size		mrg32k3aM1Seq,(mrg32k3aM2 - mrg32k3aM1Seq)
mrg32k3aM1Seq:
        /* <DEDUP_REMOVED lines=144> */
	.type		mrg32k3aM2,@object
	.size		mrg32k3aM2,(mrg32k3aM2Seq - mrg32k3aM2)
mrg32k3aM2:
        /* <DEDUP_REMOVED lines=144> */
	.type		mrg32k3aM2Seq,@object
	.size		mrg32k3aM2Seq,(precalc_xorwow_matrix - mrg32k3aM2Seq)
mrg32k3aM2Seq:
        /* <DEDUP_REMOVED lines=144> */
	.type		precalc_xorwow_matrix,@object
	.size		precalc_xorwow_matrix,(precalc_xorwow_offset_matrix - precalc_xorwow_matrix)
precalc_xorwow_matrix:
        /* <DEDUP_REMOVED lines=6400> */
	.type		precalc_xorwow_offset_matrix,@object
	.size		precalc_xorwow_offset_matrix,($str$8 - precalc_xorwow_offset_matrix)
precalc_xorwow_offset_matrix:
        /* <DEDUP_REMOVED lines=6400> */
	.type		$str$8,@object
	.size		$str$8,($str$7 - $str$8)
$str$8:
        /*353c0*/ 	.byte	0x0a, 0x00
	.type		$str$7,@object
	.size		$str$7,($str$5 - $str$7)
$str$7:
        /*353c2*/ 	.byte	0x25, 0x64, 0x20, 0x00
	.type		$str$5,@object
	.size		$str$5,($str$4 - $str$5)
$str$5:
        /*353c6*/ 	.byte	0x48, 0x4f, 0x4c, 0x4c, 0x41, 0x41, 0x41, 0x41, 0x00
	.type		$str$4,@object
	.size		$str$4,($str$6 - $str$4)
$str$4:
        /*353cf*/ 	.byte	0x49, 0x4e, 0x44, 0x49, 0x43, 0x45, 0x20, 0x25, 0x64, 0x20, 0x0a, 0x20, 0x00
	.type		$str$6,@object
	.size		$str$6,($str$3 - $str$6)
$str$6:
        /*353dc*/ 	.byte	0x41, 0x41, 0x41, 0x41, 0x41, 0x41, 0x41, 0x41, 0x20, 0x25, 0x64, 0x20, 0x0a, 0x20, 0x00
	.type		$str$3,@object
	.size		$str$3,($str$2 - $str$3)
$str$3:
        /*353eb*/ 	.byte	0x0a, 0x43, 0x61, 0x6d, 0x69, 0x6e, 0x6f, 0x20, 0x65, 0x6e, 0x63, 0x6f, 0x6e, 0x74, 0x72, 0x61
        /*353fb*/ 	.byte	0x64, 0x6f, 0x20, 0x0a, 0x00
	.type		$str$2,@object
	.size		$str$2,($str$12 - $str$2)
$str$2:
        /*35400*/ 	.byte	0x50, 0x4f, 0x53, 0x49, 0x43, 0x49, 0x4f, 0x4e, 0x20, 0x41, 0x43, 0x54, 0x55, 0x41, 0x4c, 0x20
        /*35410*/ 	.byte	0x25, 0x64, 0x20, 0x0a, 0x20, 0x00
	.type		$str$12,@object
	.size		$str$12,($str - $str$12)
$str$12:
        /*35416*/ 	.byte	0x0a, 0x45, 0x6c, 0x20, 0x63, 0x6f, 0x6c, 0x6f, 0x72, 0x20, 0x6e, 0x6f, 0x20, 0x63, 0x6f, 0x69
        /*35426*/ 	.byte	0x6e, 0x63, 0x69, 0x64, 0x65, 0x20, 0x25, 0x64, 0x0a, 0x00
	.type		$str,@object
	.size		$str,($str$1 - $str)
$str:
        /*35430*/ 	.byte	0x0a, 0x20, 0x50, 0x4f, 0x53, 0x49, 0x43, 0x49, 0x4f, 0x4e, 0x20, 0x41, 0x20, 0x45, 0x4e, 0x43
        /*35440*/ 	.byte	0x4f, 0x4e, 0x54, 0x52, 0x41, 0x52, 0x20, 0x25, 0x64, 0x0a, 0x00
	.type		$str$1,@object
	.size		$str$1,($str$9 - $str$1)
$str$1:
        /*3544b*/ 	.byte	0x0a, 0x20, 0x70, 0x6f, 0x73, 0x69, 0x63, 0x69, 0x6f, 0x6e, 0x20, 0x73, 0x69, 0x67, 0x75, 0x69
        /*3545b*/ 	.byte	0x65, 0x6e, 0x74, 0x65, 0x20, 0x66, 0x69, 0x6c, 0x61, 0x20, 0x25, 0x64, 0x0a, 0x00
	.type		$str$9,@object
	.size		$str$9,($str$10 - $str$9)
$str$9:
        /*35469*/ 	.byte	0x0a, 0x43, 0x6f, 0x6e, 0x74, 0x69, 0x6e, 0x75, 0x61, 0x20, 0x70, 0x6f, 0x72, 0x20, 0x70, 0x6f
        /*35479*/ 	.byte	0x73, 0x69, 0x63, 0x69, 0x6f, 0x6e, 0x20, 0x28, 0x66, 0x69, 0x6c, 0x61, 0x29, 0x20, 0x25, 0x64
        /*35489*/ 	.byte	0x0a, 0x00
	.type		$str$10,@object
	.size		$str$10,($str$11 - $str$10)
$str$10:
        /*3548b*/ 	.byte	0x0a, 0x43, 0x6f, 0x6e, 0x74, 0x69, 0x6e, 0x75, 0x61, 0x20, 0x70, 0x6f, 0x72, 0x20, 0x70, 0x6f
        /*3549b*/ 	.byte	0x73, 0x69, 0x63, 0x69, 0x6f, 0x6e, 0x20, 0x28, 0x63, 0x6f, 0x6c, 0x75, 0x6d, 0x6e, 0x61, 0x29
        /*354ab*/ 	.byte	0x20, 0x20, 0x25, 0x64, 0x0a, 0x00
	.type		$str$11,@object
	.size		$str$11,(.L_22 - $str$11)
$str$11:
        /*354b1*/ 	.byte	0x0a, 0x43, 0x61, 0x6d, 0x69, 0x6e, 0x6f, 0x20, 0x6e, 0x6f, 0x20, 0x65, 0x6e, 0x63, 0x6f, 0x6e
        /*354c1*/ 	.byte	0x74, 0x72, 0x61, 0x64, 0x6f, 0x20, 0x64, 0x65, 0x73, 0x64, 0x65, 0x20, 0x6c, 0x61, 0x20, 0x70
        /*354d1*/ 	.byte	0x6f, 0x73, 0x69, 0x63, 0x69, 0x6f, 0x6e, 0x20, 0x25, 0x64, 0x0a, 0x00
.L_22:


//--------------------- .nv.shared._Z21kernelEncontrarCaminoPiPS_S_iiii --------------------------
	.section	.nv.shared._Z21kernelEncontrarCaminoPiPS_S_iiii,"aw",@nobits
	.sectionflags	@""
	.align	8
.nv.shared._Z21kernelEncontrarCaminoPiPS_S_iiii:
	.zero		1032


//--------------------- .nv.shared.reserved.0     --------------------------
	.section	.nv.shared.reserved.0,"aw",@nobits
	.weak		__nv_reservedSMEM_offset_0_alias
	.size		__nv_reservedSMEM_offset_0_alias, 0, 64
	.other		__nv_reservedSMEM_offset_0_alias,@"STO_CUDA_RESERVED_SHARED STV_DEFAULT"
__nv_reservedSMEM_offset_0_alias:
	.zero		0
	.zero		64


//--------------------- .nv.constant0._Z21kernelEncontrarCaminoPiPS_S_iiii --------------------------
	.section	.nv.constant0._Z21kernelEncontrarCaminoPiPS_S_iiii,"a",@progbits
	.sectionflags	@""
	.align	4
.nv.constant0._Z21kernelEncontrarCaminoPiPS_S_iiii:
	.zero		936


//--------------------- .nv.constant0._Z20kernelGenerarTableroPiii --------------------------
	.section	.nv.constant0._Z20kernelGenerarTableroPiii,"a",@progbits
	.sectionflags	@""
	.align	4
.nv.constant0._Z20kernelGenerarTableroPiii:
	.zero		912


//--------------------- SYMBOLS --------------------------

	.type		.nv.reservedSmem.offset0,@object
	.size		.nv.reservedSmem.offset0,0x4
	.type		.nv.reservedSmem.cap,@object
	.size		.nv.reservedSmem.cap,0x4
	.type		vprintf,@function
	.type		malloc,@function
